	.target	sm_90a

	.elftype	@"ET_EXEC"


//--------------------- .note.nv.tkinfo           --------------------------
	.section	.note.nv.tkinfo,"",@"SHT_NOTE"
	.sectionflags	@"SHF_NOTE_NV_TKINFO"
	.tkinfo
        /*0018*/ 	.word	0x00000002
        /*0030*/ 	.string	""
        /*0030*/ 	.string	"ptxas"
        /*0030*/ 	.string	"Cuda compilation tools, release 13.0, V13.0.88"
        /*0030*/ 	.string	"Build cuda_13.0.r13.0/compiler.36424714_0"
        /*0030*/ 	.string	"-v  -suppress-debug-info  -lineinfo  -arch sm_90a "



//--------------------- .note.nv.cuinfo           --------------------------
	.section	.note.nv.cuinfo,"",@"SHT_NOTE"
	.sectionflags	@"SHF_NOTE_NV_CUINFO"
        /*0018*/ 	.short	0x0002
        /*001a*/ 	.short	0x005a
        /*001c*/ 	.short	0x0082
	.zero		2


//--------------------- .nv.info                  --------------------------
	.section	.nv.info,"",@"SHT_CUDA_INFO"
	.align	4


	//----- nvinfo : EIATTR_REGCOUNT
	.align		4
        /*0000*/ 	.byte	0x04, 0x2f
        /*0002*/ 	.short	(.L_1 - .L_0)
	.align		4
.L_0:
        /*0004*/ 	.word	index@(matmul_kernel)
        /*0008*/ 	.word	0x000000f8


	//----- nvinfo : EIATTR_FRAME_SIZE
	.align		4
.L_1:
        /*000c*/ 	.byte	0x04, 0x11
        /*000e*/ 	.short	(.L_3 - .L_2)
	.align		4
.L_2:
        /*0010*/ 	.word	index@(matmul_kernel)
        /*0014*/ 	.word	0x00000000


	//----- nvinfo : EIATTR_MIN_STACK_SIZE
	.align		4
.L_3:
        /*0018*/ 	.byte	0x04, 0x12
        /*001a*/ 	.short	(.L_5 - .L_4)
	.align		4
.L_4:
        /*001c*/ 	.word	index@(matmul_kernel)
        /*0020*/ 	.word	0x00000000
.L_5:


//--------------------- .nv.compat                --------------------------
	.section	.nv.compat,"",@"SHT_CUDA_COMPAT_INFO"
	.align	4
        /*0000*/ 	.byte	0x02, 0x09, 0x01, 0x00, 0x02, 0x02, 0x04, 0x00, 0x02, 0x05, 0x05, 0x00, 0x03, 0x07, 0x01, 0x01
        /*0010*/ 	.byte	0x02, 0x03, 0x00, 0x00, 0x02, 0x06, 0x01, 0x00, 0x04, 0x0b, 0x08, 0x00, 0x00, 0x00, 0x00, 0x00
        /*0020*/ 	.byte	0x00, 0x00, 0x00, 0x00


//--------------------- .nv.info.matmul_kernel    --------------------------
	.section	.nv.info.matmul_kernel,"",@"SHT_CUDA_INFO"
	.sectionflags	@""
	.align	4


	//----- nvinfo : EIATTR_CUDA_API_VERSION
	.align		4
        /*0000*/ 	.byte	0x04, 0x37
        /*0002*/ 	.short	(.L_7 - .L_6)
.L_6:
        /*0004*/ 	.word	0x00000082


	//----- nvinfo : EIATTR_KPARAM_INFO
	.align		4
.L_7:
        /*0008*/ 	.byte	0x04, 0x17
        /*000a*/ 	.short	(.L_9 - .L_8)
.L_8:
        /*000c*/ 	.word	0x00000000
        /*0010*/ 	.short	0x000d
        /*0012*/ 	.short	0x0048
        /*0014*/ 	.byte	0x00, 0xf4, 0x21, 0x00


	//----- nvinfo : EIATTR_KPARAM_INFO
	.align		4
.L_9:
        /*0018*/ 	.byte	0x04, 0x17
        /*001a*/ 	.short	(.L_11 - .L_10)
.L_10:
        /*001c*/ 	.word	0x00000000
        /*0020*/ 	.short	0x000c
        /*0022*/ 	.short	0x0040
        /*0024*/ 	.byte	0x00, 0xf4, 0x21, 0x00


	//----- nvinfo : EIATTR_KPARAM_INFO
	.align		4
.L_11:
        /*0028*/ 	.byte	0x04, 0x17
        /*002a*/ 	.short	(.L_13 - .L_12)
.L_12:
        /*002c*/ 	.word	0x00000000
        /*0030*/ 	.short	0x000b
        /*0032*/ 	.short	0x0038
        /*0034*/ 	.byte	0x00, 0xf0, 0x11, 0x00


	//----- nvinfo : EIATTR_KPARAM_INFO
	.align		4
.L_13:
        /*0038*/ 	.byte	0x04, 0x17
        /*003a*/ 	.short	(.L_15 - .L_14)
.L_14:
        /*003c*/ 	.word	0x00000000
        /*0040*/ 	.short	0x000a
        /*0042*/ 	.short	0x0034
        /*0044*/ 	.byte	0x00, 0xf0, 0x11, 0x00


	//----- nvinfo : EIATTR_KPARAM_INFO
	.align		4
.L_15:
        /*0048*/ 	.byte	0x04, 0x17
        /*004a*/ 	.short	(.L_17 - .L_16)
.L_16:
        /*004c*/ 	.word	0x00000000
        /*0050*/ 	.short	0x0009
        /*0052*/ 	.short	0x0030
        /*0054*/ 	.byte	0x00, 0xf0, 0x11, 0x00


	//----- nvinfo : EIATTR_KPARAM_INFO
	.align		4
.L_17:
        /*0058*/ 	.byte	0x04, 0x17
        /*005a*/ 	.short	(.L_19 - .L_18)
.L_18:
        /*005c*/ 	.word	0x00000000
        /*0060*/ 	.short	0x0008
        /*0062*/ 	.short	0x002c
        /*0064*/ 	.byte	0x00, 0xf0, 0x11, 0x00


	//----- nvinfo : EIATTR_KPARAM_INFO
	.align		4
.L_19:
        /*0068*/ 	.byte	0x04, 0x17
        /*006a*/ 	.short	(.L_21 - .L_20)
.L_20:
        /*006c*/ 	.word	0x00000000
        /*0070*/ 	.short	0x0007
        /*0072*/ 	.short	0x0028
        /*0074*/ 	.byte	0x00, 0xf0, 0x11, 0x00


	//----- nvinfo : EIATTR_KPARAM_INFO
	.align		4
.L_21:
        /*0078*/ 	.byte	0x04, 0x17
        /*007a*/ 	.short	(.L_23 - .L_22)
.L_22:
        /*007c*/ 	.word	0x00000000
        /*0080*/ 	.short	0x0006
        /*0082*/ 	.short	0x0024
        /*0084*/ 	.byte	0x00, 0xf0, 0x11, 0x00


	//----- nvinfo : EIATTR_KPARAM_INFO
	.align		4
.L_23:
        /*0088*/ 	.byte	0x04, 0x17
        /*008a*/ 	.short	(.L_25 - .L_24)
.L_24:
        /*008c*/ 	.word	0x00000000
        /*0090*/ 	.short	0x0005
        /*0092*/ 	.short	0x0020
        /*0094*/ 	.byte	0x00, 0xf0, 0x11, 0x00


	//----- nvinfo : EIATTR_KPARAM_INFO
	.align		4
.L_25:
        /*0098*/ 	.byte	0x04, 0x17
        /*009a*/ 	.short	(.L_27 - .L_26)
.L_26:
        /*009c*/ 	.word	0x00000000
        /*00a0*/ 	.short	0x0004
        /*00a2*/ 	.short	0x001c
        /*00a4*/ 	.byte	0x00, 0xf0, 0x11, 0x00


	//----- nvinfo : EIATTR_KPARAM_INFO
	.align		4
.L_27:
        /*00a8*/ 	.byte	0x04, 0x17
        /*00aa*/ 	.short	(.L_29 - .L_28)
.L_28:
        /*00ac*/ 	.word	0x00000000
        /*00b0*/ 	.short	0x0003
        /*00b2*/ 	.short	0x0018
        /*00b4*/ 	.byte	0x00, 0xf0, 0x11, 0x00


	//----- nvinfo : EIATTR_KPARAM_INFO
	.align		4
.L_29:
        /*00b8*/ 	.byte	0x04, 0x17
        /*00ba*/ 	.short	(.L_31 - .L_30)
.L_30:
        /*00bc*/ 	.word	0x00000000
        /*00c0*/ 	.short	0x0002
        /*00c2*/ 	.short	0x0010
        /*00c4*/ 	.byte	0x00, 0xf4, 0x21, 0x00


	//----- nvinfo : EIATTR_KPARAM_INFO
	.align		4
.L_31:
        /*00c8*/ 	.byte	0x04, 0x17
        /*00ca*/ 	.short	(.L_33 - .L_32)
.L_32:
        /*00cc*/ 	.word	0x00000000
        /*00d0*/ 	.short	0x0001
        /*00d2*/ 	.short	0x0008
        /*00d4*/ 	.byte	0x00, 0xf4, 0x21, 0x00


	//----- nvinfo : EIATTR_KPARAM_INFO
	.align		4
.L_33:
        /*00d8*/ 	.byte	0x04, 0x17
        /*00da*/ 	.short	(.L_35 - .L_34)
.L_34:
        /*00dc*/ 	.word	0x00000000
        /*00e0*/ 	.short	0x0000
        /*00e2*/ 	.short	0x0000
        /*00e4*/ 	.byte	0x00, 0xf4, 0x21, 0x00


	//----- nvinfo : EIATTR_EXPLICIT_CLUSTER
	.align		4
.L_35:
        /*00e8*/ 	.byte	0x01, 0x3e
	.zero		2


	//----- nvinfo : EIATTR_CTA_PER_CLUSTER
	.align		4
        /*00ec*/ 	.byte	0x04, 0x3d
        /*00ee*/ 	.short	(.L_37 - .L_36)
.L_36:
        /*00f0*/ 	.word	0x00000002
        /*00f4*/ 	.word	0x00000001
        /*00f8*/ 	.word	0x00000001


	//----- nvinfo : EIATTR_SPARSE_MMA_MASK
	.align		4
.L_37:
        /*00fc*/ 	.byte	0x03, 0x50
        /*00fe*/ 	.short	0x0000


	//----- nvinfo : EIATTR_MAXREG_COUNT
	.align		4
        /*0100*/ 	.byte	0x03, 0x1b
        /*0102*/ 	.short	0x00ff


	//----- nvinfo : EIATTR_NUM_BARRIERS
	.align		4
        /*0104*/ 	.byte	0x02, 0x4c
        /*0106*/ 	.byte	0x01
	.zero		1


	//----- nvinfo : EIATTR_MERCURY_ISA_VERSION
	.align		4
        /*0108*/ 	.byte	0x03, 0x5f
        /*010a*/ 	.short	0x0101


	//----- nvinfo : EIATTR_EXIT_INSTR_OFFSETS
	.align		4
        /*010c*/ 	.byte	0x04, 0x1c
        /*010e*/ 	.short	(.L_39 - .L_38)


	//   ....[0]....
.L_38:
        /*0110*/ 	.word	0x000060d0


	//   ....[1]....
        /*0114*/ 	.word	0x000060f0


	//----- nvinfo : EIATTR_REQNTID
	.align		4
.L_39:
        /*0118*/ 	.byte	0x04, 0x10
        /*011a*/ 	.short	(.L_41 - .L_40)
.L_40:
        /*011c*/ 	.word	0x00000080
        /*0120*/ 	.word	0x00000001
        /*0124*/ 	.word	0x00000001


	//----- nvinfo : EIATTR_CBANK_PARAM_SIZE
	.align		4
.L_41:
        /*0128*/ 	.byte	0x03, 0x19
        /*012a*/ 	.short	0x0050


	//----- nvinfo : EIATTR_PARAM_CBANK
	.align		4
        /*012c*/ 	.byte	0x04, 0x0a
        /*012e*/ 	.short	(.L_43 - .L_42)
	.align		4
.L_42:
        /*0130*/ 	.word	index@(.nv.constant0.matmul_kernel)
        /*0134*/ 	.short	0x0210
        /*0136*/ 	.short	0x0050


	//----- nvinfo : EIATTR_SW_WAR
	.align		4
.L_43:
        /*0138*/ 	.byte	0x04, 0x36
        /*013a*/ 	.short	(.L_45 - .L_44)
.L_44:
        /*013c*/ 	.word	0x00000008
.L_45:


//--------------------- .nv.callgraph             --------------------------
	.section	.nv.callgraph,"",@"SHT_CUDA_CALLGRAPH"
	.align	4
	.sectionentsize	8
	.align		4
        /*0000*/ 	.word	0x00000000
	.align		4
        /*0004*/ 	.word	0xffffffff
	.align		4
        /*0008*/ 	.word	0x00000000
	.align		4
        /*000c*/ 	.word	0xfffffffe
	.align		4
        /*0010*/ 	.word	0x00000000
	.align		4
        /*0014*/ 	.word	0xfffffffd
	.align		4
        /*0018*/ 	.word	0x00000000
	.align		4
        /*001c*/ 	.word	0xfffffffc


//--------------------- .text.matmul_kernel       --------------------------
	.section	.text.matmul_kernel,"ax",@progbits
	.align	128
        .global         matmul_kernel
        .type           matmul_kernel,@function
        .size           matmul_kernel,(.L_x_4 - matmul_kernel)
        .other          matmul_kernel,@"STO_CUDA_ENTRY STV_DEFAULT"
matmul_kernel:
.text.matmul_kernel:
[----:B------:R-:W0:Y:S08]  /*0000*/  LDC R1, c[0x0][0x28] ;  /* 0x00000a00ff017b82 */ /* 0x000e300000000800 */
[----:B------:R-:W1:Y:S01]  /*0010*/  LDC.64 R38, c[0x0][0x228] ;  /* 0x00008a00ff267b82 */ /* 0x000e620000000a00 */
[----:B------:R-:W2:Y:S01]  /*0020*/  S2R R67, SR_TID.X ;  /* 0x0000000000437919 */ /* 0x000ea20000002100 */
[----:B------:R-:W-:Y:S01]  /*0030*/  ULDC.64 UR16, c[0x0][0x208] ;  /* 0x0000820000107ab9 */ /* 0x000fe20000000a00 */
[----:B------:R-:W-:-:S05]  /*0040*/  ULDC UR11, c[0x0][0x230] ;  /* 0x00008c00000b7ab9 */ /* 0x000fca0000000800 */
[----:B------:R-:W3:Y:S08]  /*0050*/  S2UR UR4, SR_CTAID.X ;  /* 0x00000000000479c3 */ /* 0x000ef00000002500 */
[----:B------:R-:W4:Y:S01]  /*0060*/  LDC R177, c[0x0][0x230] ;  /* 0x00008c00ffb17b82 */ /* 0x000f220000000800 */
[----:B-1----:R-:W-:-:S07]  /*0070*/  VIADD R0, R39, 0x7f ;  /* 0x0000007f27007836 */ /* 0x002fce0000000000 */
[----:B------:R-:W1:Y:S01]  /*0080*/  S2UR UR10, SR_CgaCtaId ;  /* 0x00000000000a79c3 */ /* 0x000e620000008800 */
[----:B------:R-:W-:Y:S02]  /*0090*/  SHF.R.S32.HI R3, RZ, 0x1f, R0 ;  /* 0x0000001fff037819 */ /* 0x000fe40000011400 */
[----:B---3--:R-:W-:Y:S01]  /*00a0*/  I2FP.F32.U32 R5, UR4 ;  /* 0x0000000400057c45 */ /* 0x008fe20008201000 */
[----:B------:R-:W-:Y:S01]  /*00b0*/  ULDC UR4, c[0x0][0x150] ;  /* 0x0000540000047ab9 */ /* 0x000fe20000000800 */
[----:B------:R-:W-:Y:S02]  /*00c0*/  LEA.HI R3, R3, R0, RZ, 0x7 ;  /* 0x0000000003037211 */ /* 0x000fe400078f38ff */
[----:B--2---:R-:W-:Y:S01]  /*00d0*/  SHF.R.U32.HI R71, RZ, 0x6, R67 ;  /* 0x00000006ff477819 */ /* 0x004fe20000011643 */
[----:B------:R-:W-:Y:S01]  /*00e0*/  FMUL R5, R5, UR4 ;  /* 0x0000000405057c20 */ /* 0x000fe20008400000 */
[----:B------:R-:W-:Y:S01]  /*00f0*/  SHF.R.S32.HI R3, RZ, 0x7, R3 ;  /* 0x00000007ff037819 */ /* 0x000fe20000011403 */
[----:B----4-:R-:W-:Y:S01]  /*0100*/  VIADD R177, R177, 0x3f ;  /* 0x0000003fb1b17836 */ /* 0x010fe20000000000 */
[----:B------:R-:W-:-:S03]  /*0110*/  SGXT.U32 R71, R71, 0x1 ;  /* 0x000000014747781a */ /* 0x000fc60000000000 */
[----:B------:R-:W-:Y:S01]  /*0120*/  IMAD.SHL.U32 R4, R3, 0x8, RZ ;  /* 0x0000000803047824 */ /* 0x000fe200078e00ff */
[----:B------:R-:W2:Y:S01]  /*0130*/  F2I.U32.TRUNC.NTZ R5, R5 ;  /* 0x0000000500057305 */ /* 0x000ea2000020f000 */
[----:B------:R-:W-:-:S03]  /*0140*/  LOP3.LUT R178, R67, 0x3f, RZ, 0xc0, !PT ;  /* 0x0000003f43b27812 */ /* 0x000fc600078ec0ff */
[----:B------:R-:W-:-:S04]  /*0150*/  IABS R7, R4 ;  /* 0x0000000400077213 */ /* 0x000fc80000000000 */
[----:B------:R-:W3:Y:S01]  /*0160*/  I2F.RP R0, R7 ;  /* 0x0000000700007306 */ /* 0x000ee20000209400 */
[----:B--2---:R-:W-:-:S07]  /*0170*/  IABS R11, R5 ;  /* 0x00000005000b7213 */ /* 0x004fce0000000000 */
[----:B---3--:R-:W2:Y:S02]  /*0180*/  MUFU.RCP R0, R0 ;  /* 0x0000000000007308 */ /* 0x008ea40000001000 */
[----:B--2---:R-:W-:Y:S01]  /*0190*/  VIADD R2, R0, 0xffffffe ;  /* 0x0ffffffe00027836 */ /* 0x004fe20000000000 */
[----:B------:R-:W-:-:S05]  /*01a0*/  IABS R0, R4 ;  /* 0x0000000400007213 */ /* 0x000fca0000000000 */
[----:B------:R2:W3:Y:S01]  /*01b0*/  F2I.FTZ.U32.TRUNC.NTZ R3, R2 ;  /* 0x0000000200037305 */ /* 0x0004e2000021f000 */
[----:B------:R-:W-:Y:S02]  /*01c0*/  IMAD.MOV R0, RZ, RZ, -R0 ;  /* 0x000000ffff007224 */ /* 0x000fe400078e0a00 */
[----:B--2---:R-:W-:Y:S02]  /*01d0*/  IMAD.MOV.U32 R2, RZ, RZ, RZ ;  /* 0x000000ffff027224 */ /* 0x004fe400078e00ff */
[----:B---3--:R-:W-:-:S04]  /*01e0*/  IMAD.MOV R6, RZ, RZ, -R3 ;  /* 0x000000ffff067224 */ /* 0x008fc800078e0a03 */
[----:B------:R-:W-:-:S04]  /*01f0*/  IMAD R9, R6, R7, RZ ;  /* 0x0000000706097224 */ /* 0x000fc800078e02ff */
[----:B------:R-:W-:-:S06]  /*0200*/  IMAD.HI.U32 R2, R3, R9, R2 ;  /* 0x0000000903027227 */ /* 0x000fcc00078e0002 */
[----:B------:R-:W-:-:S04]  /*0210*/  IMAD.HI.U32 R2, R2, R11, RZ ;  /* 0x0000000b02027227 */ /* 0x000fc800078e00ff */
[----:B------:R-:W-:-:S05]  /*0220*/  IMAD R0, R2, R0, R11 ;  /* 0x0000000002007224 */ /* 0x000fca00078e020b */
[----:B------:R-:W-:-:S13]  /*0230*/  ISETP.GT.U32.AND P1, PT, R7, R0, PT ;  /* 0x000000000700720c */ /* 0x000fda0003f24070 */
[----:B------:R-:W-:Y:S02]  /*0240*/  @!P1 IMAD.IADD R0, R0, 0x1, -R7 ;  /* 0x0000000100009824 */ /* 0x000fe400078e0a07 */
[----:B------:R-:W-:Y:S01]  /*0250*/  @!P1 VIADD R2, R2, 0x1 ;  /* 0x0000000102029836 */ /* 0x000fe20000000000 */
[----:B------:R-:W-:Y:S02]  /*0260*/  ISETP.NE.AND P1, PT, R4, RZ, PT ;  /* 0x000000ff0400720c */ /* 0x000fe40003f25270 */
[----:B------:R-:W-:Y:S02]  /*0270*/  ISETP.GE.U32.AND P0, PT, R0, R7, PT ;  /* 0x000000070000720c */ /* 0x000fe40003f06070 */
[----:B------:R-:W-:-:S04]  /*0280*/  LOP3.LUT R0, R5, R4, RZ, 0x3c, !PT ;  /* 0x0000000405007212 */ /* 0x000fc800078e3cff */
[----:B------:R-:W-:Y:S01]  /*0290*/  ISETP.GE.AND P2, PT, R0, RZ, PT ;  /* 0x000000ff0000720c */ /* 0x000fe20003f46270 */
[----:B------:R-:W-:-:S05]  /*02a0*/  VIADD R0, R38, 0x3f ;  /* 0x0000003f26007836 */ /* 0x000fca0000000000 */
[----:B------:R-:W-:Y:S01]  /*02b0*/  SHF.R.S32.HI R3, RZ, 0x1f, R0 ;  /* 0x0000001fff037819 */ /* 0x000fe20000011400 */
[----:B------:R-:W-:-:S03]  /*02c0*/  @P0 VIADD R2, R2, 0x1 ;  /* 0x0000000102020836 */ /* 0x000fc60000000000 */
[----:B------:R-:W-:-:S03]  /*02d0*/  LEA.HI R3, R3, R0, RZ, 0x6 ;  /* 0x0000000003037211 */ /* 0x000fc600078f30ff */
[----:B------:R-:W-:Y:S01]  /*02e0*/  @!P2 IMAD.MOV R2, RZ, RZ, -R2 ;  /* 0x000000ffff02a224 */ /* 0x000fe200078e0a02 */
[----:B------:R-:W-:-:S05]  /*02f0*/  @!P1 LOP3.LUT R2, RZ, R4, RZ, 0x33, !PT ;  /* 0x00000004ff029212 */ /* 0x000fca00078e33ff */
[----:B------:R-:W-:Y:S02]  /*0300*/  IMAD.SHL.U32 R25, R2, 0x8, RZ ;  /* 0x0000000802197824 */ /* 0x000fe400078e00ff */
[----:B------:R-:W-:-:S03]  /*0310*/  IMAD.MOV R2, RZ, RZ, -R2 ;  /* 0x000000ffff027224 */ /* 0x000fc600078e0a02 */
[----:B------:R-:W-:Y:S01]  /*0320*/  LEA.HI.SX32 R3, R3, -R25, 0x1a ;  /* 0x8000001903037211 */ /* 0x000fe200078fd2ff */
[----:B------:R-:W-:-:S03]  /*0330*/  IMAD R11, R4, R2, R5 ;  /* 0x00000002040b7224 */ /* 0x000fc600078e0205 */
[----:B------:R-:W-:Y:S02]  /*0340*/  VIMNMX R6, R3, 0x8, PT ;  /* 0x0000000803067848 */ /* 0x000fe40003fe0100 */
[----:B------:R-:W-:Y:S02]  /*0350*/  IABS R9, R11 ;  /* 0x0000000b00097213 */ /* 0x000fe40000000000 */
[-C--:B------:R-:W-:Y:S02]  /*0360*/  IABS R7, R6.reuse ;  /* 0x0000000600077213 */ /* 0x080fe40000000000 */
[----:B------:R-:W-:Y:S02]  /*0370*/  IABS R4, R6 ;  /* 0x0000000600047213 */ /* 0x000fe40000000000 */
[----:B------:R-:W2:Y:S01]  /*0380*/  I2F.RP R0, R7 ;  /* 0x0000000700007306 */ /* 0x000ea20000209400 */
[C---:B------:R-:W-:Y:S02]  /*0390*/  R2UR UR5, R6.reuse ;  /* 0x00000000060572ca */ /* 0x040fe400000e0000 */
[----:B------:R-:W-:-:S11]  /*03a0*/  R2UR UR6, R6 ;  /* 0x00000000060672ca */ /* 0x000fd600000e0000 */
[----:B------:R-:W-:Y:S01]  /*03b0*/  UISETP.NE.AND UP0, UPT, UR5, URZ, UPT ;  /* 0x0000003f0500728c */ /* 0x000fe2000bf05270 */
[----:B--2---:R-:W2:Y:S01]  /*03c0*/  MUFU.RCP R0, R0 ;  /* 0x0000000000007308 */ /* 0x004ea20000001000 */
[----:B-1----:R-:W-:-:S04]  /*03d0*/  USHF.L.U32 UR5, UR10, 0x6, URZ ;  /* 0x000000060a057899 */ /* 0x002fc8000800063f */
[----:B------:R-:W-:Y:S01]  /*03e0*/  ULOP3.LUT UR5, UR5, 0x40, URZ, 0xc0, !UPT ;  /* 0x0000004005057892 */ /* 0x000fe2000f8ec03f */
[----:B--2---:R-:W-:Y:S02]  /*03f0*/  VIADD R3, R0, 0xffffffe ;  /* 0x0ffffffe00037836 */ /* 0x004fe40000000000 */
[----:B------:R-:W-:-:S04]  /*0400*/  IMAD.MOV R0, RZ, RZ, -R4 ;  /* 0x000000ffff007224 */ /* 0x000fc800078e0a04 */
[----:B------:R-:W1:Y:S02]  /*0410*/  F2I.FTZ.U32.TRUNC.NTZ R3, R3 ;  /* 0x0000000300037305 */ /* 0x000e64000021f000 */
[----:B-1----:R-:W-:-:S04]  /*0420*/  IMAD.MOV R8, RZ, RZ, -R3 ;  /* 0x000000ffff087224 */ /* 0x002fc800078e0a03 */
[----:B------:R-:W-:-:S04]  /*0430*/  IMAD.MOV.U32 R2, RZ, RZ, R8 ;  /* 0x000000ffff027224 */ /* 0x000fc800078e0008 */
[----:B------:R-:W-:Y:S02]  /*0440*/  IMAD R5, R2, R7, RZ ;  /* 0x0000000702057224 */ /* 0x000fe400078e02ff */
[----:B------:R-:W-:-:S04]  /*0450*/  IMAD.MOV.U32 R2, RZ, RZ, RZ ;  /* 0x000000ffff027224 */ /* 0x000fc800078e00ff */
[----:B------:R-:W-:-:S06]  /*0460*/  IMAD.HI.U32 R2, R3, R5, R2 ;  /* 0x0000000503027227 */ /* 0x000fcc00078e0002 */
[----:B------:R-:W-:-:S04]  /*0470*/  IMAD.HI.U32 R2, R2, R9, RZ ;  /* 0x0000000902027227 */ /* 0x000fc800078e00ff */
[----:B------:R-:W-:-:S05]  /*0480*/  IMAD R0, R2, R0, R9 ;  /* 0x0000000002007224 */ /* 0x000fca00078e0209 */
[----:B------:R-:W-:-:S13]  /*0490*/  ISETP.GT.U32.AND P1, PT, R7, R0, PT ;  /* 0x000000000700720c */ /* 0x000fda0003f24070 */
[----:B------:R-:W-:Y:S02]  /*04a0*/  @!P1 IMAD.IADD R0, R0, 0x1, -R7 ;  /* 0x0000000100009824 */ /* 0x000fe400078e0a07 */
[----:B------:R-:W-:-:S03]  /*04b0*/  @!P1 VIADD R2, R2, 0x1 ;  /* 0x0000000102029836 */ /* 0x000fc60000000000 */
[----:B------:R-:W-:Y:S02]  /*04c0*/  ISETP.GE.U32.AND P0, PT, R0, R7, PT ;  /* 0x000000070000720c */ /* 0x000fe40003f06070 */
[----:B------:R-:W-:-:S04]  /*04d0*/  LOP3.LUT R0, R11, R6, RZ, 0x3c, !PT ;  /* 0x000000060b007212 */ /* 0x000fc800078e3cff */
[----:B------:R-:W-:-:S07]  /*04e0*/  ISETP.GE.AND P2, PT, R0, RZ, PT ;  /* 0x000000ff0000720c */ /* 0x000fce0003f46270 */
[----:B------:R-:W-:Y:S01]  /*04f0*/  @P0 VIADD R2, R2, 0x1 ;  /* 0x0000000102020836 */ /* 0x000fe20000000000 */
[----:B------:R-:W-:-:S05]  /*0500*/  ISETP.GT.AND P0, PT, R177, 0x3f, PT ;  /* 0x0000003fb100780c */ /* 0x000fca0003f04270 */
[----:B------:R-:W-:-:S05]  /*0510*/  @!P2 IMAD.MOV R2, RZ, RZ, -R2 ;  /* 0x000000ffff02a224 */ /* 0x000fca00078e0a02 */
[----:B------:R-:W-:Y:S02]  /*0520*/  R2UR UR4, R2 ;  /* 0x00000000020472ca */ /* 0x000fe400000e0000 */
[----:B------:R-:W-:-:S07]  /*0530*/  LOP3.LUT R2, R67, 0x7f, RZ, 0xc0, !PT ;  /* 0x0000007f43027812 */ /* 0x000fce00078ec0ff */
[----:B------:R-:W-:-:S04]  /*0540*/  @!UP0 ULOP3.LUT UR4, URZ, UR6, URZ, 0x33, !UPT ;  /* 0x000000063f048292 */ /* 0x000fc8000f8e333f */
[----:B------:R-:W-:Y:S02]  /*0550*/  UIADD3 UR6, -UR4, URZ, URZ ;  /* 0x0000003f04067290 */ /* 0x000fe4000fffe13f */
[----:B------:R-:W-:-:S03]  /*0560*/  ULEA UR5, UR4, UR5, 0x7 ;  /* 0x0000000504057291 */ /* 0x000fc6000f8e383f */
[----:B------:R-:W-:Y:S01]  /*0570*/  UMOV UR4, 0x400 ;  /* 0x0000040000047882 */ /* 0x000fe20000000000 */
[----:B------:R-:W-:Y:S01]  /*0580*/  IMAD R0, R6, UR6, R11 ;  /* 0x0000000606007c24 */ /* 0x000fe2000f8e020b */
[----:B------:R-:W-:-:S03]  /*0590*/  ULEA UR10, UR10, UR4, 0x18 ;  /* 0x000000040a0a7291 */ /* 0x000fc6000f8ec03f */
[----:B------:R-:W-:Y:S01]  /*05a0*/  IMAD.IADD R25, R25, 0x1, R0 ;  /* 0x0000000119197824 */ /* 0x000fe200078e0200 */
[----:B------:R-:W-:-:S03]  /*05b0*/  LOP3.LUT R0, R71, UR5, RZ, 0xfc, !PT ;  /* 0x0000000547007c12 */ /* 0x000fc6000f8efcff */
[----:B------:R-:W-:Y:S01]  /*05c0*/  IMAD R66, R25, 0x40, R178 ;  /* 0x0000004019427824 */ /* 0x000fe200078e02b2 */
[C---:B------:R-:W-:Y:S02]  /*05d0*/  LOP3.LUT R3, R0.reuse, 0x2, RZ, 0xfc, !PT ;  /* 0x0000000200037812 */ /* 0x040fe400078efcff */
[C---:B------:R-:W-:Y:S02]  /*05e0*/  LOP3.LUT R4, R0.reuse, 0x4, RZ, 0xfc, !PT ;  /* 0x0000000400047812 */ /* 0x040fe400078efcff */
[C---:B------:R-:W-:Y:S02]  /*05f0*/  LOP3.LUT R5, R0.reuse, 0x6, RZ, 0xfc, !PT ;  /* 0x0000000600057812 */ /* 0x040fe400078efcff */
[C---:B------:R-:W-:Y:S02]  /*0600*/  LOP3.LUT R6, R0.reuse, 0x8, RZ, 0xfc, !PT ;  /* 0x0000000800067812 */ /* 0x040fe400078efcff */
[C---:B------:R-:W-:Y:S02]  /*0610*/  LOP3.LUT R7, R0.reuse, 0xa, RZ, 0xfc, !PT ;  /* 0x0000000a00077812 */ /* 0x040fe400078efcff */
[----:B------:R-:W-:-:S02]  /*0620*/  LOP3.LUT R8, R0, 0xc, RZ, 0xfc, !PT ;  /* 0x0000000c00087812 */ /* 0x000fc400078efcff */
        /* <DEDUP_REMOVED lines=24> */
[----:B------:R-:W-:Y:S01]  /*07b0*/  LOP3.LUT R65, R0, 0x3e, RZ, 0xfc, !PT ;  /* 0x0000003e00417812 */ /* 0x000fe200078efcff */
[----:B0-----:R-:W-:Y:S06]  /*07c0*/  @P0 BRA `(.L_x_0) ;  /* 0x0000000000480947 */ /* 0x001fec0003800000 */
[----:B------:R-:W-:Y:S01]  /*07d0*/  IMAD.SHL.U32 R67, R67, 0x8, RZ ;  /* 0x0000000843437824 */ /* 0x000fe200078e00ff */
[----:B------:R-:W-:Y:S02]  /*07e0*/  CS2R R24, SRZ ;  /* 0x0000000000187805 */ /* 0x000fe4000001ff00 */
[----:B------:R-:W-:Y:S02]  /*07f0*/  CS2R R26, SRZ ;  /* 0x00000000001a7805 */ /* 0x000fe4000001ff00 */
[----:B------:R-:W-:Y:S02]  /*0800*/  CS2R R28, SRZ ;  /* 0x00000000001c7805 */ /* 0x000fe4000001ff00 */
[----:B------:R-:W-:Y:S02]  /*0810*/  CS2R R30, SRZ ;  /* 0x00000000001e7805 */ /* 0x000fe4000001ff00 */
[----:B------:R-:W-:Y:S02]  /*0820*/  CS2R R32, SRZ ;  /* 0x0000000000207805 */ /* 0x000fe4000001ff00 */
[----:B------:R-:W-:-:S02]  /*0830*/  CS2R R34, SRZ ;  /* 0x0000000000227805 */ /* 0x000fc4000001ff00 */
        /* <DEDUP_REMOVED lines=9> */
[----:B------:R-:W-:Y:S01]  /*08d0*/  CS2R R54, SRZ ;  /* 0x0000000000367805 */ /* 0x000fe2000001ff00 */
[----:B------:R-:W-:Y:S06]  /*08e0*/  BRA `(.L_x_1) ;  /* 0x0000004400387947 */ /* 0x000fec0003800000 */
.L_x_0:
[----:B------:R-:W-:Y:S01]  /*08f0*/  IABS R73, R39 ;  /* 0x0000002700497213 */ /* 0x000fe20000000000 */
[----:B------:R-:W-:Y:S01]  /*0900*/  ULDC UR4, c[0x0][0x240] ;  /* 0x0000900000047ab9 */ /* 0x000fe20000000800 */
[----:B------:R-:W-:Y:S01]  /*0910*/  IABS R79, R38 ;  /* 0x00000026004f7213 */ /* 0x000fe20000000000 */
[----:B------:R-:W-:Y:S01]  /*0920*/  ULDC.64 UR12, c[0x0][0x218] ;  /* 0x00008600000c7ab9 */ /* 0x000fe20000000a00 */
[----:B------:R-:W0:Y:S01]  /*0930*/  I2F.RP R28, R73 ;  /* 0x00000049001c7306 */ /* 0x000e220000209400 */
[----:B------:R-:W-:Y:S01]  /*0940*/  IABS R34, R61 ;  /* 0x0000003d00227213 */ /* 0x000fe20000000000 */
[----:B------:R-:W1:Y:S01]  /*0950*/  LDC R140, c[0x0][0x238] ;  /* 0x00008e00ff8c7b82 */ /* 0x000e620000000800 */
[----:B------:R-:W-:Y:S01]  /*0960*/  IABS R36, R59 ;  /* 0x0000003b00247213 */ /* 0x000fe20000000000 */
[----:B------:R-:W-:Y:S01]  /*0970*/  ULDC UR5, c[0x0][0x234] ;  /* 0x00008d0000057ab9 */ /* 0x000fe20000000800 */
[----:B------:R-:W-:Y:S01]  /*0980*/  IABS R41, R56 ;  /* 0x0000003800297213 */ /* 0x000fe20000000000 */
[----:B------:R-:W-:Y:S01]  /*0990*/  ULDC.64 UR8, c[0x0][0x210] ;  /* 0x0000840000087ab9 */ /* 0x000fe20000000a00 */
[----:B------:R-:W-:Y:S01]  /*09a0*/  IABS R43, R22 ;  /* 0x00000016002b7213 */ /* 0x000fe20000000000 */
[----:B------:R-:W2:Y:S01]  /*09b0*/  I2F.RP R29, R79 ;  /* 0x0000004f001d7306 */ /* 0x000ea20000209400 */
[----:B------:R-:W-:Y:S01]  /*09c0*/  IABS R46, R19 ;  /* 0x00000013002e7213 */ /* 0x000fe20000000000 */
[----:B------:R-:W-:Y:S01]  /*09d0*/  ULDC UR6, c[0x0][0x23c] ;  /* 0x00008f0000067ab9 */ /* 0x000fe20000000800 */
[----:B------:R-:W-:Y:S01]  /*09e0*/  IABS R48, R17 ;  /* 0x0000001100307213 */ /* 0x000fe20000000000 */
[----:B------:R-:W-:Y:S01]  /*09f0*/  USHF.L.U32 UR18, UR6, 0x6, URZ ;  /* 0x0000000606127899 */ /* 0x000fe2000800063f */
[----:B------:R-:W-:Y:S01]  /*0a00*/  IABS R51, R14 ;  /* 0x0000000e00337213 */ /* 0x000fe20000000000 */
[----:B------:R-:W-:Y:S01]  /*0a10*/  IMAD R178, R178, UR6, RZ ;  /* 0x00000006b2b27c24 */ /* 0x000fe2000f8e02ff */
[----:B------:R-:W-:Y:S01]  /*0a20*/  IABS R53, R12 ;  /* 0x0000000c00357213 */ /* 0x000fe20000000000 */
[----:B0-----:R-:W0:Y:S01]  /*0a30*/  MUFU.RCP R28, R28 ;  /* 0x0000001c001c7308 */ /* 0x001e220000001000 */
[----:B------:R-:W-:Y:S01]  /*0a40*/  IABS R68, R9 ;  /* 0x0000000900447213 */ /* 0x000fe20000000000 */
[----:B------:R-:W-:Y:S01]  /*0a50*/  UMOV UR7, URZ ;  /* 0x0000003f00077c82 */ /* 0x000fe20008000000 */
[----:B------:R-:W-:-:S02]  /*0a60*/  IABS R70, R7 ;  /* 0x0000000700467213 */ /* 0x000fc40000000000 */
[----:B------:R-:W-:Y:S02]  /*0a70*/  IABS R33, R62 ;  /* 0x0000003e00217213 */ /* 0x000fe40000000000 */
[----:B------:R-:W-:Y:S01]  /*0a80*/  IABS R76, R0 ;  /* 0x00000000004c7213 */ /* 0x000fe20000000000 */
[----:B--2---:R-:W2:Y:S01]  /*0a90*/  MUFU.RCP R29, R29 ;  /* 0x0000001d001d7308 */ /* 0x004ea20000001000 */
[----:B------:R-:W-:Y:S02]  /*0aa0*/  IABS R35, R60 ;  /* 0x0000003c00237213 */ /* 0x000fe40000000000 */
[----:B------:R-:W-:Y:S02]  /*0ab0*/  IABS R37, R58 ;  /* 0x0000003a00257213 */ /* 0x000fe40000000000 */
[----:B------:R-:W-:Y:S02]  /*0ac0*/  IABS R40, R57 ;  /* 0x0000003900287213 */ /* 0x000fe40000000000 */
[----:B------:R-:W-:Y:S01]  /*0ad0*/  IABS R42, R23 ;  /* 0x00000017002a7213 */ /* 0x000fe20000000000 */
[----:B0-----:R-:W-:Y:S01]  /*0ae0*/  VIADD R24, R28, 0xffffffe ;  /* 0x0ffffffe1c187836 */ /* 0x001fe20000000000 */
[----:B------:R-:W-:-:S02]  /*0af0*/  IABS R28, R65 ;  /* 0x00000041001c7213 */ /* 0x000fc40000000000 */
[----:B------:R-:W-:Y:S01]  /*0b00*/  IABS R44, R21 ;  /* 0x00000015002c7213 */ /* 0x000fe20000000000 */
[----:B------:R0:W3:Y:S01]  /*0b10*/  F2I.FTZ.U32.TRUNC.NTZ R25, R24 ;  /* 0x0000001800197305 */ /* 0x0000e2000021f000 */
[----:B------:R-:W-:Y:S02]  /*0b20*/  IABS R45, R20 ;  /* 0x00000014002d7213 */ /* 0x000fe40000000000 */
[----:B------:R-:W-:Y:S01]  /*0b30*/  IABS R47, R18 ;  /* 0x00000012002f7213 */ /* 0x000fe20000000000 */
[----:B--2---:R-:W-:Y:S01]  /*0b40*/  VIADD R26, R29, 0xffffffe ;  /* 0x0ffffffe1d1a7836 */ /* 0x004fe20000000000 */
[----:B------:R-:W-:Y:S02]  /*0b50*/  IABS R49, R16 ;  /* 0x0000001000317213 */ /* 0x000fe40000000000 */
[----:B------:R-:W-:Y:S01]  /*0b60*/  IABS R50, R15 ;  /* 0x0000000f00327213 */ /* 0x000fe20000000000 */
[----:B------:R2:W4:Y:S01]  /*0b70*/  F2I.FTZ.U32.TRUNC.NTZ R27, R26 ;  /* 0x0000001a001b7305 */ /* 0x000522000021f000 */
[----:B0-----:R-:W-:Y:S01]  /*0b80*/  IMAD.MOV.U32 R24, RZ, RZ, RZ ;  /* 0x000000ffff187224 */ /* 0x001fe200078e00ff */
[----:B------:R-:W-:-:S02]  /*0b90*/  IABS R52, R13 ;  /* 0x0000000d00347213 */ /* 0x000fc40000000000 */
[----:B------:R-:W-:Y:S02]  /*0ba0*/  IABS R54, R11 ;  /* 0x0000000b00367213 */ /* 0x000fe40000000000 */
[----:B------:R-:W-:Y:S01]  /*0bb0*/  IABS R55, R10 ;  /* 0x0000000a00377213 */ /* 0x000fe20000000000 */
[----:B---3--:R-:W-:Y:S01]  /*0bc0*/  IMAD.MOV R30, RZ, RZ, -R25 ;  /* 0x000000ffff1e7224 */ /* 0x008fe200078e0a19 */
[----:B------:R-:W-:Y:S01]  /*0bd0*/  IABS R69, R8 ;  /* 0x0000000800457213 */ /* 0x000fe20000000000 */
[----:B--2---:R-:W-:Y:S01]  /*0be0*/  IMAD.MOV.U32 R26, RZ, RZ, RZ ;  /* 0x000000ffff1a7224 */ /* 0x004fe200078e00ff */
[----:B------:R-:W-:Y:S01]  /*0bf0*/  IABS R74, R6 ;  /* 0x00000006004a7213 */ /* 0x000fe20000000000 */
[----:B------:R-:W-:Y:S01]  /*0c00*/  IMAD R31, R30, R73, RZ ;  /* 0x000000491e1f7224 */ /* 0x000fe200078e02ff */
[----:B------:R-:W-:Y:S02]  /*0c10*/  IABS R30, R64 ;  /* 0x00000040001e7213 */ /* 0x000fe40000000000 */
[----:B------:R-:W-:Y:S01]  /*0c20*/  IABS R75, R5 ;  /* 0x00000005004b7213 */ /* 0x000fe20000000000 */
[----:B----4-:R-:W-:Y:S01]  /*0c30*/  IMAD.MOV R32, RZ, RZ, -R27 ;  /* 0x000000ffff207224 */ /* 0x010fe200078e0a1b */
[----:B------:R-:W-:Y:S01]  /*0c40*/  LEA.HI R179, R67, 0x3e, RZ, 0x1a ;  /* 0x0000003e43b37811 */ /* 0x000fe200078fd0ff */
[----:B------:R-:W-:Y:S01]  /*0c50*/  IMAD.HI.U32 R24, R25, R31, R24 ;  /* 0x0000001f19187227 */ /* 0x000fe200078e0018 */
[----:B------:R-:W-:-:S02]  /*0c60*/  IABS R31, R63 ;  /* 0x0000003f001f7213 */ /* 0x000fc40000000000 */
[C---:B------:R-:W-:Y:S01]  /*0c70*/  LEA.HI R181, R67.reuse, 0x2e, RZ, 0x1a ;  /* 0x0000002e43b57811 */ /* 0x040fe200078fd0ff */
[----:B------:R-:W-:Y:S01]  /*0c80*/  IMAD R29, R32, R79, RZ ;  /* 0x0000004f201d7224 */ /* 0x000fe200078e02ff */
[C---:B------:R-:W-:Y:S01]  /*0c90*/  LEA.HI R99, R67.reuse, 0x1e, RZ, 0x1a ;  /* 0x0000001e43637811 */ /* 0x040fe200078fd0ff */
[C---:B------:R-:W-:Y:S01]  /*0ca0*/  IMAD.HI.U32 R25, R24.reuse, R28, RZ ;  /* 0x0000001c18197227 */ /* 0x040fe200078e00ff */
[----:B------:R-:W-:Y:S02]  /*0cb0*/  LEA.HI R98, R67, 0xe, RZ, 0x1a ;  /* 0x0000000e43627811 */ /* 0x000fe400078fd0ff */
[----:B------:R-:W-:Y:S01]  /*0cc0*/  LOP3.LUT R97, R71, 0x3c, RZ, 0xfc, !PT ;  /* 0x0000003c47617812 */ /* 0x000fe200078efcff */
[----:B------:R-:W-:Y:S01]  /*0cd0*/  IMAD.HI.U32 R72, R27, R29, R26 ;  /* 0x0000001d1b487227 */ /* 0x000fe200078e001a */
[C---:B------:R-:W-:Y:S02]  /*0ce0*/  LOP3.LUT R96, R71.reuse, 0x3a, RZ, 0xfc, !PT ;  /* 0x0000003a47607812 */ /* 0x040fe400078efcff */
[C---:B------:R-:W-:Y:S01]  /*0cf0*/  LOP3.LUT R95, R71.reuse, 0x38, RZ, 0xfc, !PT ;  /* 0x00000038475f7812 */ /* 0x040fe200078efcff */
[----:B------:R-:W-:Y:S01]  /*0d00*/  IMAD.HI.U32 R27, R24, R31, RZ ;  /* 0x0000001f181b7227 */ /* 0x000fe200078e00ff */
[----:B------:R-:W-:-:S02]  /*0d10*/  LOP3.LUT R94, R71, 0x36, RZ, 0xfc, !PT ;  /* 0x00000036475e7812 */ /* 0x000fc400078efcff */
[C---:B------:R-:W-:Y:S01]  /*0d20*/  LOP3.LUT R93, R71.reuse, 0x34, RZ, 0xfc, !PT ;  /* 0x00000034475d7812 */ /* 0x040fe200078efcff */
[C---:B------:R-:W-:Y:S01]  /*0d30*/  IMAD.HI.U32 R29, R24.reuse, R34, RZ ;  /* 0x00000022181d7227 */ /* 0x040fe200078e00ff */
[C---:B------:R-:W-:Y:S02]  /*0d40*/  LOP3.LUT R92, R71.reuse, 0x32, RZ, 0xfc, !PT ;  /* 0x00000032475c7812 */ /* 0x040fe400078efcff */
[C---:B------:R-:W-:Y:S01]  /*0d50*/  LOP3.LUT R91, R71.reuse, 0x30, RZ, 0xfc, !PT ;  /* 0x00000030475b7812 */ /* 0x040fe200078efcff */
[----:B------:R-:W-:Y:S01]  /*0d60*/  IMAD.MOV R32, RZ, RZ, -R27 ;  /* 0x000000ffff207224 */ /* 0x000fe200078e0a1b */
[C---:B------:R-:W-:Y:S01]  /*0d70*/  LOP3.LUT R90, R71.reuse, 0x2c, RZ, 0xfc, !PT ;  /* 0x0000002c475a7812 */ /* 0x040fe200078efcff */
[----:B------:R-:W-:Y:S01]  /*0d80*/  IMAD.MOV R29, RZ, RZ, -R29 ;  /* 0x000000ffff1d7224 */ /* 0x000fe200078e0a1d */
[----:B------:R-:W-:Y:S01]  /*0d90*/  LOP3.LUT R89, R71, 0x2a, RZ, 0xfc, !PT ;  /* 0x0000002a47597812 */ /* 0x000fe200078efcff */
[----:B------:R-:W-:Y:S01]  /*0da0*/  IMAD R27, R73, R32, R31 ;  /* 0x00000020491b7224 */ /* 0x000fe200078e021f */
[----:B------:R-:W-:Y:S01]  /*0db0*/  LOP3.LUT R88, R71, 0x28, RZ, 0xfc, !PT ;  /* 0x0000002847587812 */ /* 0x000fe200078efcff */
[----:B------:R-:W-:Y:S01]  /*0dc0*/  IMAD R29, R73, R29, R34 ;  /* 0x0000001d491d7224 */ /* 0x000fe200078e0222 */
[----:B------:R-:W-:Y:S01]  /*0dd0*/  LOP3.LUT R87, R71, 0x26, RZ, 0xfc, !PT ;  /* 0x0000002647577812 */ /* 0x000fe200078efcff */
[----:B------:R-:W-:Y:S01]  /*0de0*/  IMAD.HI.U32 R31, R24, R36, RZ ;  /* 0x00000024181f7227 */ /* 0x000fe200078e00ff */
[----:B------:R-:W-:-:S02]  /*0df0*/  ISETP.GT.U32.AND P1, PT, R73, R27, PT ;  /* 0x0000001b4900720c */ /* 0x000fc40003f24070 */
[----:B------:R-:W-:Y:S01]  /*0e00*/  ISETP.GT.U32.AND P3, PT, R73, R29, PT ;  /* 0x0000001d4900720c */ /* 0x000fe20003f64070 */
        /* <DEDUP_REMOVED lines=10> */
[C---:B------:R-:W-:Y:S01]  /*0eb0*/  LOP3.LUT R81, R71.reuse, 0x18, RZ, 0xfc, !PT ;  /* 0x0000001847517812 */ /* 0x040fe200078efcff */
[----:B------:R-:W-:Y:S01]  /*0ec0*/  IMAD.HI.U32 R36, R24, R43, RZ ;  /* 0x0000002b18247227 */ /* 0x000fe200078e00ff */
[----:B------:R-:W-:-:S02]  /*0ed0*/  LOP3.LUT R80, R71, 0x16, RZ, 0xfc, !PT ;  /* 0x0000001647507812 */ /* 0x000fc400078efcff */
[----:B------:R-:W-:Y:S01]  /*0ee0*/  LOP3.LUT R78, R71, 0x12, RZ, 0xfc, !PT ;  /* 0x00000012474e7812 */ /* 0x000fe200078efcff */
[----:B------:R-:W-:-:S04]  /*0ef0*/  IMAD.HI.U32 R41, R24, R46, RZ ;  /* 0x0000002e18297227 */ /* 0x000fc800078e00ff */
[----:B------:R-:W-:Y:S02]  /*0f00*/  IMAD.MOV R36, RZ, RZ, -R36 ;  /* 0x000000ffff247224 */ /* 0x000fe400078e0a24 */
[----:B------:R-:W-:Y:S02]  /*0f10*/  IMAD.MOV R41, RZ, RZ, -R41 ;  /* 0x000000ffff297224 */ /* 0x000fe400078e0a29 */
[C---:B------:R-:W-:Y:S02]  /*0f20*/  IMAD R36, R73.reuse, R36, R43 ;  /* 0x0000002449247224 */ /* 0x040fe400078e022b */
[----:B------:R-:W-:Y:S02]  /*0f30*/  IMAD R41, R73, R41, R46 ;  /* 0x0000002949297224 */ /* 0x000fe400078e022e */
[----:B------:R-:W-:-:S04]  /*0f40*/  IMAD.HI.U32 R43, R24, R48, RZ ;  /* 0x00000030182b7227 */ /* 0x000fc800078e00ff */
        /* <DEDUP_REMOVED lines=9> */
[----:B------:R-:W-:-:S04]  /*0fe0*/  IMAD.HI.U32 R26, R24, R30, RZ ;  /* 0x0000001e181a7227 */ /* 0x000fc800078e00ff */
[----:B------:R-:W-:Y:S02]  /*0ff0*/  IMAD.MOV R51, RZ, RZ, -R51 ;  /* 0x000000ffff337224 */ /* 0x000fe400078e0a33 */
[C---:B------:R-:W-:Y:S02]  /*1000*/  IMAD R48, R73.reuse, R48, R53 ;  /* 0x0000003049307224 */ /* 0x040fe400078e0235 */
[C---:B------:R-:W-:Y:S02]  /*1010*/  IMAD R25, R73.reuse, R25, R28 ;  /* 0x0000001949197224 */ /* 0x040fe400078e021c */
[----:B------:R-:W-:Y:S02]  /*1020*/  IMAD.MOV R26, RZ, RZ, -R26 ;  /* 0x000000ffff1a7224 */ /* 0x000fe400078e0a1a */
[C---:B------:R-:W-:Y:S01]  /*1030*/  IMAD R51, R73.reuse, R51, R68 ;  /* 0x0000003349337224 */ /* 0x040fe200078e0244 */
[----:B------:R-:W-:Y:S01]  /*1040*/  ISETP.GT.U32.AND P0, PT, R73, R25, PT ;  /* 0x000000194900720c */ /* 0x000fe20003f04070 */
[----:B------:R-:W-:-:S04]  /*1050*/  IMAD.HI.U32 R53, R24, R70, RZ ;  /* 0x0000004618357227 */ /* 0x000fc800078e00ff */
[----:B------:R-:W-:-:S04]  /*1060*/  IMAD.HI.U32 R28, R24, R33, RZ ;  /* 0x00000021181c7227 */ /* 0x000fc800078e00ff */
[----:B------:R-:W-:-:S04]  /*1070*/  IMAD.HI.U32 R68, R24, R76, RZ ;  /* 0x0000004c18447227 */ /* 0x000fc800078e00ff */
[C---:B------:R-:W-:Y:S02]  /*1080*/  IMAD R26, R73.reuse, R26, R30 ;  /* 0x0000001a491a7224 */ /* 0x040fe400078e021e */
[----:B------:R-:W-:Y:S02]  /*1090*/  IMAD.MOV R53, RZ, RZ, -R53 ;  /* 0x000000ffff357224 */ /* 0x000fe400078e0a35 */
[----:B------:R-:W-:Y:S01]  /*10a0*/  IMAD.MOV R28, RZ, RZ, -R28 ;  /* 0x000000ffff1c7224 */ /* 0x000fe200078e0a1c */
[----:B------:R-:W-:Y:S01]  /*10b0*/  ISETP.GT.U32.AND P5, PT, R73, R26, PT ;  /* 0x0000001a4900720c */ /* 0x000fe20003fa4070 */
[----:B------:R-:W-:-:S04]  /*10c0*/  IMAD.HI.U32 R30, R24, R35, RZ ;  /* 0x00000023181e7227 */ /* 0x000fc800078e00ff */
[----:B------:R-:W-:Y:S02]  /*10d0*/  IMAD.MOV R77, RZ, RZ, -R68 ;  /* 0x000000ffff4d7224 */ /* 0x000fe400078e0a44 */
[C---:B------:R-:W-:Y:S02]  /*10e0*/  IMAD R53, R73.reuse, R53, R70 ;  /* 0x0000003549357224 */ /* 0x040fe400078e0246 */
[C---:B------:R-:W-:Y:S02]  /*10f0*/  IMAD R28, R73.reuse, R28, R33 ;  /* 0x0000001c491c7224 */ /* 0x040fe400078e0221 */
[----:B------:R-:W-:Y:S02]  /*1100*/  IMAD.MOV R30, RZ, RZ, -R30 ;  /* 0x000000ffff1e7224 */ /* 0x000fe400078e0a1e */
[C---:B------:R-:W-:Y:S01]  /*1110*/  IMAD R70, R73.reuse, R77, R76 ;  /* 0x0000004d49467224 */ /* 0x040fe200078e024c */
[C---:B------:R-:W-:Y:S01]  /*1120*/  ISETP.GT.U32.AND P2, PT, R73.reuse, R28, PT ;  /* 0x0000001c4900720c */ /* 0x040fe20003f44070 */
[----:B------:R-:W-:Y:S01]  /*1130*/  IMAD R30, R73, R30, R35 ;  /* 0x0000001e491e7224 */ /* 0x000fe200078e0223 */
[----:B------:R-:W-:Y:S01]  /*1140*/  LOP3.LUT R77, R71, 0x10, RZ, 0xfc, !PT ;  /* 0x00000010474d7812 */ /* 0x000fe200078efcff */
[--C-:B------:R-:W-:Y:S01]  /*1150*/  @!P0 IMAD.IADD R25, R25, 0x1, -R73.reuse ;  /* 0x0000000119198824 */ /* 0x100fe200078e0a49 */
[----:B------:R-:W-:Y:S01]  /*1160*/  ISETP.GT.U32.AND P6, PT, R73, R70, PT ;  /* 0x000000464900720c */ /* 0x000fe20003fc4070 */
[----:B------:R-:W-:Y:S01]  /*1170*/  @!P1 IMAD.IADD R27, R27, 0x1, -R73 ;  /* 0x000000011b1b9824 */ /* 0x000fe200078e0a49 */
[C---:B------:R-:W-:Y:S01]  /*1180*/  ISETP.GT.U32.AND P4, PT, R73.reuse, R30, PT ;  /* 0x0000001e4900720c */ /* 0x040fe20003f84070 */
[----:B------:R-:W-:Y:S01]  /*1190*/  IMAD.HI.U32 R32, R24, R37, RZ ;  /* 0x0000002518207227 */ /* 0x000fe200078e00ff */
[----:B------:R-:W-:-:S02]  /*11a0*/  ISETP.GT.U32.AND P1, PT, R73, R25, PT ;  /* 0x000000194900720c */ /* 0x000fc40003f24070 */
[----:B------:R-:W-:Y:S01]  /*11b0*/  LOP3.LUT R76, R71, 0xc, RZ, 0xfc, !PT ;  /* 0x0000000c474c7812 */ /* 0x000fe200078efcff */
[--C-:B------:R-:W-:Y:S02]  /*11c0*/  @!P5 IMAD.IADD R26, R26, 0x1, -R73.reuse ;  /* 0x000000011a1ad824 */ /* 0x100fe400078e0a49 */
[--C-:B------:R-:W-:Y:S02]  /*11d0*/  @!P2 IMAD.IADD R28, R28, 0x1, -R73.reuse ;  /* 0x000000011c1ca824 */ /* 0x100fe400078e0a49 */
[----:B------:R-:W-:Y:S01]  /*11e0*/  IMAD.MOV R32, RZ, RZ, -R32 ;  /* 0x000000ffff207224 */ /* 0x000fe200078e0a20 */
[----:B------:R-:W-:Y:S01]  /*11f0*/  ISETP.GT.U32.AND P2, PT, R73, R26, PT ;  /* 0x0000001a4900720c */ /* 0x000fe20003f44070 */
[--C-:B------:R-:W-:Y:S02]  /*1200*/  @!P6 IMAD.IADD R70, R70, 0x1, -R73.reuse ;  /* 0x000000014646e824 */ /* 0x100fe400078e0a49 */
[--C-:B------:R-:W-:Y:S01]  /*1210*/  @!P3 IMAD.IADD R29, R29, 0x1, -R73.reuse ;  /* 0x000000011d1db824 */ /* 0x100fe200078e0a49 */
[C---:B------:R-:W-:Y:S01]  /*1220*/  ISETP.GT.U32.AND P3, PT, R73.reuse, R27, PT ;  /* 0x0000001b4900720c */ /* 0x040fe20003f64070 */
[----:B------:R-:W-:Y:S01]  /*1230*/  @!P4 IMAD.IADD R30, R30, 0x1, -R73 ;  /* 0x000000011e1ec824 */ /* 0x000fe200078e0a49 */
[C---:B------:R-:W-:Y:S01]  /*1240*/  ISETP.GT.U32.AND P0, PT, R73.reuse, R70, PT ;  /* 0x000000464900720c */ /* 0x040fe20003f04070 */
[----:B------:R-:W-:Y:S01]  /*1250*/  IMAD.HI.U32 R33, R24, R40, RZ ;  /* 0x0000002818217227 */ /* 0x000fe200078e00ff */
[----:B------:R-:W-:-:S02]  /*1260*/  ISETP.GT.U32.AND P4, PT, R73, R28, PT ;  /* 0x0000001c4900720c */ /* 0x000fc40003f84070 */
[C---:B------:R-:W-:Y:S01]  /*1270*/  ISETP.GT.U32.AND P5, PT, R73.reuse, R29, PT ;  /* 0x0000001d4900720c */ /* 0x040fe20003fa4070 */
[C---:B------:R-:W-:Y:S01]  /*1280*/  IMAD R32, R73.reuse, R32, R37 ;  /* 0x0000002049207224 */ /* 0x040fe200078e0225 */
[----:B------:R-:W-:Y:S01]  /*1290*/  ISETP.GT.U32.AND P6, PT, R73, R30, PT ;  /* 0x0000001e4900720c */ /* 0x000fe20003fc4070 */
[----:B------:R-:W-:-:S04]  /*12a0*/  IMAD.HI.U32 R35, R24, R42, RZ ;  /* 0x0000002a18237227 */ /* 0x000fc800078e00ff */
[----:B------:R-:W-:Y:S02]  /*12b0*/  IMAD.MOV R33, RZ, RZ, -R33 ;  /* 0x000000ffff217224 */ /* 0x000fe400078e0a21 */
[----:B------:R-:W-:Y:S02]  /*12c0*/  IMAD.MOV R35, RZ, RZ, -R35 ;  /* 0x000000ffff237224 */ /* 0x000fe400078e0a23 */
[----:B------:R-:W-:Y:S01]  /*12d0*/  @!P1 IMAD.IADD R25, R25, 0x1, -R73 ;  /* 0x0000000119199824 */ /* 0x000fe200078e0a49 */
[----:B------:R-:W-:Y:S01]  /*12e0*/  ISETP.GT.U32.AND P1, PT, R73, R32, PT ;  /* 0x000000204900720c */ /* 0x000fe20003f24070 */
[----:B------:R-:W-:-:S04]  /*12f0*/  IMAD.HI.U32 R37, R24, R44, RZ ;  /* 0x0000002c18257227 */ /* 0x000fc800078e00ff */
[C---:B------:R-:W-:Y:S02]  /*1300*/  IMAD R33, R73.reuse, R33, R40 ;  /* 0x0000002149217224 */ /* 0x040fe400078e0228 */
[C---:B------:R-:W-:Y:S02]  /*1310*/  IMAD R35, R73.reuse, R35, R42 ;  /* 0x0000002349237224 */ /* 0x040fe400078e022a */
[----:B------:R-:W-:Y:S02]  /*1320*/  IMAD.MOV R37, RZ, RZ, -R37 ;  /* 0x000000ffff257224 */ /* 0x000fe400078e0a25 */
[--C-:B------:R-:W-:Y:S01]  /*1330*/  @!P0 IMAD.IADD R70, R70, 0x1, -R73.reuse ;  /* 0x0000000146468824 */ /* 0x100fe200078e0a49 */
[C---:B------:R-:W-:Y:S01]  /*1340*/  ISETP.GT.U32.AND P0, PT, R73.reuse, R31, PT ;  /* 0x0000001f4900720c */ /* 0x040fe20003f04070 */
[--C-:B------:R-:W-:Y:S01]  /*1350*/  @!P2 IMAD.IADD R26, R26, 0x1, -R73.reuse ;  /* 0x000000011a1aa824 */ /* 0x100fe200078e0a49 */
[----:B------:R-:W-:Y:S01]  /*1360*/  ISETP.GT.U32.AND P2, PT, R73, R33, PT ;  /* 0x000000214900720c */ /* 0x000fe20003f44070 */
[--C-:B------:R-:W-:Y:S01]  /*1370*/  @!P3 IMAD.IADD R27, R27, 0x1, -R73.reuse ;  /* 0x000000011b1bb824 */ /* 0x100fe200078e0a49 */
[C---:B------:R-:W-:Y:S01]  /*1380*/  ISETP.GT.U32.AND P3, PT, R73.reuse, R34, PT ;  /* 0x000000224900720c */ /* 0x040fe20003f64070 */
[----:B------:R-:W-:Y:S01]  /*1390*/  @!P4 IMAD.IADD R28, R28, 0x1, -R73 ;  /* 0x000000011c1cc824 */ /* 0x000fe200078e0a49 */
[C---:B------:R-:W-:Y:S01]  /*13a0*/  ISETP.GT.U32.AND P4, PT, R73.reuse, R35, PT ;  /* 0x000000234900720c */ /* 0x040fe20003f84070 */
[----:B------:R-:W-:-:S02]  /*13b0*/  IMAD R37, R73, R37, R44 ;  /* 0x0000002549257224 */ /* 0x000fc400078e022c */
[----:B------:R-:W-:-:S04]  /*13c0*/  IMAD.HI.U32 R40, R24, R45, RZ ;  /* 0x0000002d18287227 */ /* 0x000fc800078e00ff */
[----:B------:R-:W-:-:S04]  /*13d0*/  IMAD.HI.U32 R42, R24, R47, RZ ;  /* 0x0000002f182a7227 */ /* 0x000fc800078e00ff */
[----:B------:R-:W-:-:S04]  /*13e0*/  IMAD.HI.U32 R44, R24, R49, RZ ;  /* 0x00000031182c7227 */ /* 0x000fc800078e00ff */
[----:B------:R-:W-:Y:S02]  /*13f0*/  IMAD.MOV R40, RZ, RZ, -R40 ;  /* 0x000000ffff287224 */ /* 0x000fe400078e0a28 */
[----:B------:R-:W-:Y:S02]  /*1400*/  IMAD.MOV R42, RZ, RZ, -R42 ;  /* 0x000000ffff2a7224 */ /* 0x000fe400078e0a2a */
[----:B------:R-:W-:Y:S02]  /*1410*/  IMAD.MOV R44, RZ, RZ, -R44 ;  /* 0x000000ffff2c7224 */ /* 0x000fe400078e0a2c */
[----:B------:R-:W-:Y:S01]  /*1420*/  @!P1 IMAD.IADD R32, R32, 0x1, -R73 ;  /* 0x0000000120209824 */ /* 0x000fe200078e0a49 */
[C---:B------:R-:W-:Y:S01]  /*1430*/  ISETP.GT.U32.AND P1, PT, R73.reuse, R41, PT ;  /* 0x000000294900720c */ /* 0x040fe20003f24070 */
[C---:B------:R-:W-:Y:S02]  /*1440*/  IMAD R40, R73.reuse, R40, R45 ;  /* 0x0000002849287224 */ /* 0x040fe400078e022d */
[----:B------:R-:W-:-:S02]  /*1450*/  IMAD R42, R73, R42, R47 ;  /* 0x0000002a492a7224 */ /* 0x000fc400078e022f */
[----:B------:R-:W-:Y:S02]  /*1460*/  IMAD R44, R73, R44, R49 ;  /* 0x0000002c492c7224 */ /* 0x000fe400078e0231 */
[--C-:B------:R-:W-:Y:S01]  /*1470*/  @!P5 IMAD.IADD R29, R29, 0x1, -R73.reuse ;  /* 0x000000011d1dd824 */ /* 0x100fe200078e0a49 */
[C---:B------:R-:W-:Y:S01]  /*1480*/  ISETP.GT.U32.AND P5, PT, R73.reuse, R36, PT ;  /* 0x000000244900720c */ /* 0x040fe20003fa4070 */
[----:B------:R-:W-:Y:S01]  /*1490*/  @!P6 IMAD.IADD R30, R30, 0x1, -R73 ;  /* 0x000000011e1ee824 */ /* 0x000fe200078e0a49 */
[----:B------:R-:W-:Y:S01]  /*14a0*/  ISETP.GT.U32.AND P6, PT, R73, R37, PT ;  /* 0x000000254900720c */ /* 0x000fe20003fc4070 */
[----:B------:R-:W-:-:S04]  /*14b0*/  IMAD.HI.U32 R45, R24, R50, RZ ;  /* 0x00000032182d7227 */ /* 0x000fc800078e00ff */
[--C-:B------:R-:W-:Y:S01]  /*14c0*/  @!P0 IMAD.IADD R31, R31, 0x1, -R73.reuse ;  /* 0x000000011f1f8824 */ /* 0x100fe200078e0a49 */
[----:B------:R-:W-:Y:S01]  /*14d0*/  ISETP.GT.U32.AND P0, PT, R73, R40, PT ;  /* 0x000000284900720c */ /* 0x000fe20003f04070 */
[--C-:B------:R-:W-:Y:S01]  /*14e0*/  @!P2 IMAD.IADD R33, R33, 0x1, -R73.reuse ;  /* 0x000000012121a824 */ /* 0x100fe200078e0a49 */
[C---:B------:R-:W-:Y:S01]  /*14f0*/  ISETP.GT.U32.AND P2, PT, R73.reuse, R42, PT ;  /* 0x0000002a4900720c */ /* 0x040fe20003f44070 */
[--C-:B------:R-:W-:Y:S01]  /*1500*/  @!P3 IMAD.IADD R34, R34, 0x1, -R73.reuse ;  /* 0x000000012222b824 */ /* 0x100fe200078e0a49 */
[----:B------:R-:W-:Y:S01]  /*1510*/  ISETP.GT.U32.AND P3, PT, R73, R43, PT ;  /* 0x0000002b4900720c */ /* 0x000fe20003f64070 */
[----:B------:R-:W-:Y:S01]  /*1520*/  @!P4 IMAD.IADD R35, R35, 0x1, -R73 ;  /* 0x000000012323c824 */ /* 0x000fe200078e0a49 */
[----:B------:R-:W-:Y:S01]  /*1530*/  ISETP.GT.U32.AND P4, PT, R73, R44, PT ;  /* 0x0000002c4900720c */ /* 0x000fe20003f84070 */
[----:B------:R-:W-:Y:S02]  /*1540*/  IMAD.MOV R45, RZ, RZ, -R45 ;  /* 0x000000ffff2d7224 */ /* 0x000fe400078e0a2d */
[----:B------:R-:W-:Y:S01]  /*1550*/  @!P1 IMAD.IADD R41, R41, 0x1, -R73 ;  /* 0x0000000129299824 */ /* 0x000fe200078e0a49 */
[C---:B------:R-:W-:Y:S01]  /*1560*/  ISETP.GT.U32.AND P1, PT, R73.reuse, R33, PT ;  /* 0x000000214900720c */ /* 0x040fe20003f24070 */
[----:B------:R-:W-:-:S02]  /*1570*/  IMAD R45, R73, R45, R50 ;  /* 0x0000002d492d7224 */ /* 0x000fc400078e0232 */
[--C-:B------:R-:W-:Y:S02]  /*1580*/  @!P5 IMAD.IADD R36, R36, 0x1, -R73.reuse ;  /* 0x000000012424d824 */ /* 0x100fe400078e0a49 */
[--C-:B------:R-:W-:Y:S01]  /*1590*/  @!P6 IMAD.IADD R37, R37, 0x1, -R73.reuse ;  /* 0x000000012525e824 */ /* 0x100fe200078e0a49 */
[C---:B------:R-:W-:Y:S01]  /*15a0*/  ISETP.GT.U32.AND P5, PT, R73.reuse, R45, PT ;  /* 0x0000002d4900720c */ /* 0x040fe20003fa4070 */
        /* <DEDUP_REMOVED lines=8> */
[----:B------:R-:W-:Y:S01]  /*1630*/  IMAD.HI.U32 R47, R24, R52, RZ ;  /* 0x00000034182f7227 */ /* 0x000fe200078e00ff */
[----:B------:R-:W-:-:S03]  /*1640*/  ISETP.GT.U32.AND P4, PT, R73, R36, PT ;  /* 0x000000244900720c */ /* 0x000fc60003f84070 */
[----:B------:R-:W-:Y:S01]  /*1650*/  @!P1 IMAD.IADD R33, R33, 0x1, -R73 ;  /* 0x0000000121219824 */ /* 0x000fe200078e0a49 */
[----:B------:R-:W-:Y:S01]  /*1660*/  ISETP.GT.U32.AND P1, PT, R73, R41, PT ;  /* 0x000000294900720c */ /* 0x000fe20003f24070 */
[----:B------:R-:W-:-:S04]  /*1670*/  IMAD.HI.U32 R49, R24, R54, RZ ;  /* 0x0000003618317227 */ /* 0x000fc800078e00ff */
[----:B------:R-:W-:-:S04]  /*1680*/  IMAD.HI.U32 R50, R24, R55, RZ ;  /* 0x0000003718327227 */ /* 0x000fc800078e00ff */
[----:B------:R-:W-:Y:S02]  /*1690*/  IMAD.MOV R47, RZ, RZ, -R47 ;  /* 0x000000ffff2f7224 */ /* 0x000fe400078e0a2f */
[----:B------:R-:W-:Y:S02]  /*16a0*/  IMAD.MOV R49, RZ, RZ, -R49 ;  /* 0x000000ffff317224 */ /* 0x000fe400078e0a31 */
[----:B------:R-:W-:Y:S02]  /*16b0*/  IMAD.MOV R50, RZ, RZ, -R50 ;  /* 0x000000ffff327224 */ /* 0x000fe400078e0a32 */
[--C-:B------:R-:W-:Y:S02]  /*16c0*/  @!P5 IMAD.IADD R45, R45, 0x1, -R73.reuse ;  /* 0x000000012d2dd824 */ /* 0x100fe400078e0a49 */
[--C-:B------:R-:W-:Y:S01]  /*16d0*/  @!P6 IMAD.IADD R31, R31, 0x1, -R73.reuse ;  /* 0x000000011f1fe824 */ /* 0x100fe200078e0a49 */
[C---:B------:R-:W-:Y:S01]  /*16e0*/  ISETP.GT.U32.AND P6, PT, R73.reuse, R37, PT ;  /* 0x000000254900720c */ /* 0x040fe20003fc4070 */
[C---:B------:R-:W-:Y:S01]  /*16f0*/  IMAD R47, R73.reuse, R47, R52 ;  /* 0x0000002f492f7224 */ /* 0x040fe200078e0234 */
        /* <DEDUP_REMOVED lines=10> */
[----:B------:R-:W-:Y:S02]  /*17a0*/  IMAD R50, R73, R50, R55 ;  /* 0x0000003249327224 */ /* 0x000fe400078e0237 */
        /* <DEDUP_REMOVED lines=8> */
[C---:B------:R-:W-:Y:S01]  /*1830*/  IMAD R52, R73.reuse, R52, R69 ;  /* 0x0000003449347224 */ /* 0x040fe200078e0245 */
[----:B------:R-:W-:Y:S01]  /*1840*/  IABS R69, R4 ;  /* 0x0000000400457213 */ /* 0x000fe20000000000 */
[C---:B------:R-:W-:Y:S01]  /*1850*/  IMAD R54, R73.reuse, R54, R74 ;  /* 0x0000003649367224 */ /* 0x040fe200078e024a */
[----:B------:R-:W-:Y:S01]  /*1860*/  IABS R74, R3 ;  /* 0x00000003004a7213 */ /* 0x000fe20000000000 */
[----:B------:R-:W-:Y:S01]  /*1870*/  IMAD R55, R73, R68, R75 ;  /* 0x0000004449377224 */ /* 0x000fe200078e024b */
[----:B------:R-:W-:Y:S01]  /*1880*/  IABS R75, R66 ;  /* 0x00000042004b7213 */ /* 0x000fe20000000000 */
        /* <DEDUP_REMOVED lines=9> */
[----:B------:R-:W-:Y:S01]  /*1920*/  ISETP.GT.U32.AND P4, PT, R73, R51, PT ;  /* 0x000000334900720c */ /* 0x000fe20003f84070 */
[----:B------:R-:W-:-:S04]  /*1930*/  IMAD.HI.U32 R68, R24, R69, RZ ;  /* 0x0000004518447227 */ /* 0x000fc800078e00ff */
[----:B------:R-:W-:Y:S01]  /*1940*/  @!P5 IMAD.IADD R45, R45, 0x1, -R73 ;  /* 0x000000012d2dd824 */ /* 0x000fe200078e0a49 */
[----:B------:R-:W-:Y:S01]  /*1950*/  ISETP.GT.U32.AND P5, PT, R73, R52, PT ;  /* 0x000000344900720c */ /* 0x000fe20003fa4070 */
        /* <DEDUP_REMOVED lines=8> */
[----:B------:R-:W-:Y:S01]  /*19e0*/  IMAD R69, R73, R24, R74 ;  /* 0x0000001849457224 */ /* 0x000fe200078e024a */
[----:B------:R-:W-:Y:S01]  /*19f0*/  SHF.R.S32.HI R24, RZ, 0x1f, R177 ;  /* 0x0000001fff187819 */ /* 0x000fe200000114b1 */
[----:B------:R-:W-:Y:S01]  /*1a00*/  IMAD R72, R79, R72, R75 ;  /* 0x000000484f487224 */ /* 0x000fe200078e024b */
[----:B------:R-:W-:Y:S01]  /*1a10*/  LOP3.LUT R75, R71, 0xa, RZ, 0xfc, !PT ;  /* 0x0000000a474b7812 */ /* 0x000fe200078efcff */
[--C-:B------:R-:W-:Y:S01]  /*1a20*/  @!P6 IMAD.IADD R46, R46, 0x1, -R73.reuse ;  /* 0x000000012e2ee824 */ /* 0x100fe200078e0a49 */
[----:B------:R-:W-:Y:S01]  /*1a30*/  ISETP.GT.U32.AND P6, PT, R73, R53, PT ;  /* 0x000000354900720c */ /* 0x000fe20003fc4070 */
[--C-:B------:R-:W-:Y:S01]  /*1a40*/  @!P0 IMAD.IADD R47, R47, 0x1, -R73.reuse ;  /* 0x000000012f2f8824 */ /* 0x100fe200078e0a49 */
[----:B------:R-:W-:Y:S01]  /*1a50*/  ISETP.GT.U32.AND P0, PT, R73, R54, PT ;  /* 0x000000364900720c */ /* 0x000fe20003f04070 */
[--C-:B------:R-:W-:Y:S01]  /*1a60*/  @!P2 IMAD.IADD R49, R49, 0x1, -R73.reuse ;  /* 0x000000013131a824 */ /* 0x100fe200078e0a49 */
[C---:B------:R-:W-:Y:S01]  /*1a70*/  ISETP.GT.U32.AND P2, PT, R73.reuse, R68, PT ;  /* 0x000000444900720c */ /* 0x040fe20003f44070 */
[--C-:B------:R-:W-:Y:S01]  /*1a80*/  @!P3 IMAD.IADD R50, R50, 0x1, -R73.reuse ;  /* 0x000000013232b824 */ /* 0x100fe200078e0a49 */
[----:B------:R-:W-:Y:S01]  /*1a90*/  ISETP.GT.U32.AND P3, PT, R73, R69, PT ;  /* 0x000000454900720c */ /* 0x000fe20003f64070 */
[--C-:B------:R-:W-:Y:S01]  /*1aa0*/  @!P4 IMAD.IADD R51, R51, 0x1, -R73.reuse ;  /* 0x000000013333c824 */ /* 0x100fe200078e0a49 */
[----:B------:R-:W-:Y:S01]  /*1ab0*/  ISETP.GT.U32.AND P4, PT, R79, R72, PT ;  /* 0x000000484f00720c */ /* 0x000fe20003f84070 */
[--C-:B------:R-:W-:Y:S01]  /*1ac0*/  @!P5 IMAD.IADD R52, R52, 0x1, -R73.reuse ;  /* 0x000000013434d824 */ /* 0x100fe200078e0a49 */
[----:B------:R-:W-:Y:S01]  /*1ad0*/  ISETP.GT.U32.AND P5, PT, R73, R46, PT ;  /* 0x0000002e4900720c */ /* 0x000fe20003fa4070 */
[--C-:B------:R-:W-:Y:S01]  /*1ae0*/  @!P1 IMAD.IADD R55, R55, 0x1, -R73.reuse ;  /* 0x0000000137379824 */ /* 0x100fe200078e0a49 */
[----:B------:R-:W-:Y:S01]  /*1af0*/  ISETP.GT.U32.AND P1, PT, R73, R49, PT ;  /* 0x000000314900720c */ /* 0x000fe20003f24070 */
[--C-:B------:R-:W-:Y:S01]  /*1b00*/  @!P6 IMAD.IADD R53, R53, 0x1, -R73.reuse ;  /* 0x000000013535e824 */ /* 0x100fe200078e0a49 */
[C---:B------:R-:W-:Y:S01]  /*1b10*/  ISETP.GT.U32.AND P6, PT, R73.reuse, R47, PT ;  /* 0x0000002f4900720c */ /* 0x040fe20003fc4070 */
[--C-:B------:R-:W-:Y:S01]  /*1b20*/  @!P0 IMAD.IADD R54, R54, 0x1, -R73.reuse ;  /* 0x0000000136368824 */ /* 0x100fe200078e0a49 */
[C---:B------:R-:W-:Y:S01]  /*1b30*/  ISETP.GT.U32.AND P0, PT, R73.reuse, R48, PT ;  /* 0x000000304900720c */ /* 0x040fe20003f04070 */
[--C-:B------:R-:W-:Y:S01]  /*1b40*/  @!P2 IMAD.IADD R68, R68, 0x1, -R73.reuse ;  /* 0x000000014444a824 */ /* 0x100fe200078e0a49 */
[----:B------:R-:W-:Y:S01]  /*1b50*/  ISETP.GT.U32.AND P2, PT, R73, R50, PT ;  /* 0x000000324900720c */ /* 0x000fe20003f44070 */
[----:B------:R-:W-:Y:S01]  /*1b60*/  @!P3 IMAD.IADD R69, R69, 0x1, -R73 ;  /* 0x000000014545b824 */ /* 0x000fe200078e0a49 */
[C---:B------:R-:W-:Y:S01]  /*1b70*/  ISETP.GT.U32.AND P3, PT, R73.reuse, R51, PT ;  /* 0x000000334900720c */ /* 0x040fe20003f64070 */
[----:B------:R-:W-:Y:S01]  /*1b80*/  @!P4 IMAD.IADD R72, R72, 0x1, -R79 ;  /* 0x000000014848c824 */ /* 0x000fe200078e0a4f */
[C---:B------:R-:W-:Y:S01]  /*1b90*/  ISETP.GT.U32.AND P4, PT, R73.reuse, R52, PT ;  /* 0x000000344900720c */ /* 0x040fe20003f84070 */
        /* <DEDUP_REMOVED lines=10> */
[--C-:B------:R-:W-:Y:S01]  /*1c40*/  @!P3 IMAD.IADD R51, R51, 0x1, -R73.reuse ;  /* 0x000000013333b824 */ /* 0x100fe200078e0a49 */
[----:B------:R-:W-:Y:S01]  /*1c50*/  ISETP.GT.U32.AND P3, PT, R79, R72, PT ;  /* 0x000000484f00720c */ /* 0x000fe20003f64070 */
[--C-:B------:R-:W-:Y:S01]  /*1c60*/  @!P4 IMAD.IADD R52, R52, 0x1, -R73.reuse ;  /* 0x000000013434c824 */ /* 0x100fe200078e0a49 */
[----:B------:R-:W-:Y:S01]  /*1c70*/  ISETP.GE.AND P4, PT, R65, RZ, PT ;  /* 0x000000ff4100720c */ /* 0x000fe20003f86270 */
[--C-:B------:R-:W-:Y:S01]  /*1c80*/  @!P5 IMAD.IADD R53, R53, 0x1, -R73.reuse ;  /* 0x000000013535d824 */ /* 0x100fe200078e0a49 */
[----:B------:R-:W-:Y:S01]  /*1c90*/  ISETP.GE.AND P5, PT, R64, RZ, PT ;  /* 0x000000ff4000720c */ /* 0x000fe20003fa6270 */
[--C-:B------:R-:W-:Y:S01]  /*1ca0*/  @!P1 IMAD.IADD R55, R55, 0x1, -R73.reuse ;  /* 0x0000000137379824 */ /* 0x100fe200078e0a49 */
[----:B------:R-:W-:Y:S01]  /*1cb0*/  ISETP.GE.AND P1, PT, R62, RZ, PT ;  /* 0x000000ff3e00720c */ /* 0x000fe20003f26270 */
[--C-:B------:R-:W-:Y:S01]  /*1cc0*/  @!P6 IMAD.IADD R69, R69, 0x1, -R73.reuse ;  /* 0x000000014545e824 */ /* 0x100fe200078e0a49 */
[----:B------:R-:W-:Y:S01]  /*1cd0*/  LEA.HI R177, R24, R177, RZ, 0x6 ;  /* 0x000000b118b17211 */ /* 0x000fe200078f30ff */
[--C-:B------:R-:W-:Y:S01]  /*1ce0*/  @!P0 IMAD.IADD R54, R54, 0x1, -R73.reuse ;  /* 0x0000000136368824 */ /* 0x100fe200078e0a49 */
[----:B------:R-:W-:Y:S01]  /*1cf0*/  ISETP.GE.AND P0, PT, R63, RZ, PT ;  /* 0x000000ff3f00720c */ /* 0x000fe20003f06270 */
[----:B------:R-:W-:Y:S01]  /*1d00*/  @!P2 IMAD.IADD R68, R68, 0x1, -R73 ;  /* 0x000000014444a824 */ /* 0x000fe200078e0a49 */
[----:B------:R-:W-:Y:S01]  /*1d10*/  ISETP.GE.AND P2, PT, R61, RZ, PT ;  /* 0x000000ff3d00720c */ /* 0x000fe20003f46270 */
[----:B------:R-:W-:Y:S01]  /*1d20*/  @!P3 IMAD.IADD R72, R72, 0x1, -R79 ;  /* 0x000000014848b824 */ /* 0x000fe200078e0a4f */
[----:B------:R-:W-:Y:S01]  /*1d30*/  ISETP.GE.AND P3, PT, R60, RZ, PT ;  /* 0x000000ff3c00720c */ /* 0x000fe20003f66270 */
[----:B------:R-:W-:Y:S01]  /*1d40*/  @!P4 IMAD.MOV R25, RZ, RZ, -R25 ;  /* 0x000000ffff19c224 */ /* 0x000fe200078e0a19 */
[----:B------:R-:W-:Y:S01]  /*1d50*/  ISETP.GE.AND P4, PT, R59, RZ, PT ;  /* 0x000000ff3b00720c */ /* 0x000fe20003f86270 */
[----:B------:R-:W-:Y:S01]  /*1d60*/  @!P5 IMAD.MOV R26, RZ, RZ, -R26 ;  /* 0x000000ffff1ad224 */ /* 0x000fe200078e0a1a */
[----:B------:R-:W-:Y:S01]  /*1d70*/  ISETP.GE.AND P5, PT, R58, RZ, PT ;  /* 0x000000ff3a00720c */ /* 0x000fe20003fa6270 */
[----:B------:R-:W-:Y:S01]  /*1d80*/  @!P1 IMAD.MOV R28, RZ, RZ, -R28 ;  /* 0x000000ffff1c9224 */ /* 0x000fe200078e0a1c */
[----:B------:R-:W-:Y:S01]  /*1d90*/  ISETP.GE.AND P1, PT, R56, RZ, PT ;  /* 0x000000ff3800720c */ /* 0x000fe20003f26270 */
[----:B------:R-:W-:Y:S01]  /*1da0*/  IMAD.SHL.U32 R67, R67, 0x8, RZ ;  /* 0x0000000843437824 */ /* 0x000fe200078e00ff */
[----:B------:R-:W-:Y:S01]  /*1db0*/  LOP3.LUT R24, RZ, R39, RZ, 0x33, !PT ;  /* 0x00000027ff187212 */ /* 0x000fe200078e33ff */
[----:B------:R-:W-:Y:S01]  /*1dc0*/  @!P0 IMAD.MOV R27, RZ, RZ, -R27 ;  /* 0x000000ffff1b8224 */ /* 0x000fe200078e0a1b */
[----:B------:R-:W-:Y:S01]  /*1dd0*/  ISETP.GE.AND P0, PT, R57, RZ, PT ;  /* 0x000000ff3900720c */ /* 0x000fe20003f06270 */
        /* <DEDUP_REMOVED lines=10> */
[-C--:B-1----:R-:W-:Y:S01]  /*1e80*/  IMAD R179, R179, R140.reuse, RZ ;  /* 0x0000008cb3b37224 */ /* 0x082fe200078e02ff */
[----:B------:R-:W-:Y:S01]  /*1e90*/  ISETP.NE.AND P6, PT, R38, RZ, PT ;  /* 0x000000ff2600720c */ /* 0x000fe20003fc5270 */
        /* <DEDUP_REMOVED lines=12> */
[-C--:B------:R-:W-:Y:S01]  /*1f60*/  IMAD R181, R181, R140.reuse, RZ ;  /* 0x0000008cb5b57224 */ /* 0x080fe200078e02ff */
[----:B------:R-:W-:Y:S01]  /*1f70*/  LOP3.LUT R79, R71, 0x14, RZ, 0xfc, !PT ;  /* 0x00000014474f7812 */ /* 0x000fe200078efcff */
        /* <DEDUP_REMOVED lines=25> */
[----:B------:R-:W-:Y:S01]  /*2110*/  ISETP.NE.AND P1, PT, R39, RZ, PT ;  /* 0x000000ff2700720c */ /* 0x000fe20003f25270 */
[----:B------:R-:W-:Y:S01]  /*2120*/  IMAD R98, R98, R140, RZ ;  /* 0x0000008c62627224 */ /* 0x000fe200078e02ff */
[----:B------:R-:W-:Y:S01]  /*2130*/  LOP3.LUT R73, R71, 0x6, RZ, 0xfc, !PT ;  /* 0x0000000647497812 */ /* 0x000fe200078efcff */
[----:B------:R-:W-:Y:S01]  /*2140*/  @!P0 IMAD.MOV R53, RZ, RZ, -R53 ;  /* 0x000000ffff358224 */ /* 0x000fe200078e0a35 */
[C---:B------:R-:W-:Y:S01]  /*2150*/  SEL R29, R24.reuse, R29, !P1 ;  /* 0x0000001d181d7207 */ /* 0x040fe20004800000 */
[----:B------:R-:W-:Y:S01]  /*2160*/  @!P2 IMAD.MOV R55, RZ, RZ, -R55 ;  /* 0x000000ffff37a224 */ /* 0x000fe200078e0a37 */
[----:B------:R-:W-:Y:S01]  /*2170*/  SEL R36, R24, R36, !P1 ;  /* 0x0000002418247207 */ /* 0x000fe20004800000 */
[----:B------:R-:W-:Y:S01]  /*2180*/  @!P3 IMAD.MOV R68, RZ, RZ, -R68 ;  /* 0x000000ffff44b224 */ /* 0x000fe200078e0a44 */
[----:B------:R-:W-:Y:S01]  /*2190*/  ISETP.GE.AND P0, PT, R66, RZ, PT ;  /* 0x000000ff4200720c */ /* 0x000fe20003f06270 */
[----:B------:R-:W-:Y:S01]  /*21a0*/  @!P4 IMAD.MOV R69, RZ, RZ, -R69 ;  /* 0x000000ffff45c224 */ /* 0x000fe200078e0a45 */
[C---:B------:R-:W-:Y:S01]  /*21b0*/  SEL R25, R24.reuse, R25, !P1 ;  /* 0x0000001918197207 */ /* 0x040fe20004800000 */
[----:B------:R-:W-:Y:S01]  /*21c0*/  @!P5 IMAD.MOV R70, RZ, RZ, -R70 ;  /* 0x000000ffff46d224 */ /* 0x000fe200078e0a46 */
[C---:B------:R-:W-:Y:S01]  /*21d0*/  SEL R26, R24.reuse, R26, !P1 ;  /* 0x0000001a181a7207 */ /* 0x040fe20004800000 */
[----:B------:R-:W-:Y:S01]  /*21e0*/  IMAD R29, R29, UR4, RZ ;  /* 0x000000041d1d7c24 */ /* 0x000fe2000f8e02ff */
[----:B------:R-:W-:Y:S01]  /*21f0*/  SEL R27, R24, R27, !P1 ;  /* 0x0000001b181b7207 */ /* 0x000fe20004800000 */
[----:B------:R-:W-:Y:S01]  /*2200*/  IMAD R36, R36, UR4, RZ ;  /* 0x0000000424247c24 */ /* 0x000fe2000f8e02ff */
        /* <DEDUP_REMOVED lines=54> */
[----:B------:R-:W-:Y:S01]  /*2570*/  SHF.R.S32.HI R114, RZ, 0x1f, R29 ;  /* 0x0000001fff727819 */ /* 0x000fe2000001141d */
[----:B------:R-:W-:Y:S01]  /*2580*/  IMAD R54, R54, UR4, RZ ;  /* 0x0000000436367c24 */ /* 0x000fe2000f8e02ff */
[----:B------:R-:W-:Y:S01]  /*2590*/  IADD3 R103, P1, R29, UR12, RZ ;  /* 0x0000000c1d677c10 */ /* 0x000fe2000ff3e0ff */
[----:B------:R-:W-:Y:S01]  /*25a0*/  IMAD R55, R55, UR4, RZ ;  /* 0x0000000437377c24 */ /* 0x000fe2000f8e02ff */
[----:B------:R-:W-:Y:S01]  /*25b0*/  SHF.R.S32.HI R128, RZ, 0x1f, R36 ;  /* 0x0000001fff807819 */ /* 0x000fe20000011424 */
[----:B------:R-:W-:Y:S01]  /*25c0*/  IMAD R69, R69, UR4, RZ ;  /* 0x0000000445457c24 */ /* 0x000fe2000f8e02ff */
[----:B------:R-:W-:Y:S01]  /*25d0*/  IADD3.X R114, R114, UR13, RZ, P1, !PT ;  /* 0x0000000d72727c10 */ /* 0x000fe20008ffe4ff */
[----:B------:R-:W-:Y:S01]  /*25e0*/  IMAD R24, R24, UR4, RZ ;  /* 0x0000000418187c24 */ /* 0x000fe2000f8e02ff */
[----:B------:R-:W-:Y:S01]  /*25f0*/  IADD3 R115, P1, R36, UR12, RZ ;  /* 0x0000000c24737c10 */ /* 0x000fe2000ff3e0ff */
[----:B------:R-:W-:Y:S01]  /*2600*/  USHF.R.U32.HI UR4, URZ, 0x4, UR10 ;  /* 0x000000043f047899 */ /* 0x000fe2000801160a */
[----:B------:R-:W-:Y:S01]  /*2610*/  SHF.R.S32.HI R106, RZ, 0x1f, R25 ;  /* 0x0000001fff6a7819 */ /* 0x000fe20000011419 */
[-C--:B------:R-:W-:Y:S01]  /*2620*/  IMAD R97, R97, R140.reuse, RZ ;  /* 0x0000008c61617224 */ /* 0x080fe200078e02ff */
[----:B------:R-:W-:Y:S01]  /*2630*/  IADD3 R68, P5, R25, UR12, RZ ;  /* 0x0000000c19447c10 */ /* 0x000fe2000ffbe0ff */
[----:B------:R-:W-:Y:S01]  /*2640*/  USGXT.U32 UR4, UR4, 0xe ;  /* 0x0000000e0404789a */ /* 0x000fe20008000000 */
[----:B------:R-:W-:Y:S01]  /*2650*/  SHF.R.S32.HI R108, RZ, 0x1f, R26 ;  /* 0x0000001fff6c7819 */ /* 0x000fe2000001141a */
[-C--:B------:R-:W-:Y:S01]  /*2660*/  IMAD R96, R96, R140.reuse, RZ ;  /* 0x0000008c60607224 */ /* 0x080fe200078e02ff */
[----:B------:R-:W-:Y:S01]  /*2670*/  IADD3 R100, P4, R26, UR12, RZ ;  /* 0x0000000c1a647c10 */ /* 0x000fe2000ff9e0ff */
[-C--:B------:R-:W-:Y:S01]  /*2680*/  IMAD R95, R95, R140.reuse, RZ ;  /* 0x0000008c5f5f7224 */ /* 0x080fe200078e02ff */
[----:B------:R-:W-:Y:S01]  /*2690*/  SHF.R.S32.HI R110, RZ, 0x1f, R27 ;  /* 0x0000001fff6e7819 */ /* 0x000fe2000001141b */
[----:B------:R-:W-:Y:S01]  /*26a0*/  IMAD R94, R94, R140, RZ ;  /* 0x0000008c5e5e7224 */ /* 0x000fe200078e02ff */
[----:B------:R-:W-:-:S02]  /*26b0*/  IADD3 R101, P3, R27, UR12, RZ ;  /* 0x0000000c1b657c10 */ /* 0x000fc4000ff7e0ff */
[----:B------:R-:W-:Y:S02]  /*26c0*/  CS2R R26, SRZ ;  /* 0x00000000001a7805 */ /* 0x000fe4000001ff00 */
[----:B------:R-:W-:Y:S01]  /*26d0*/  SHF.R.S32.HI R112, RZ, 0x1f, R28 ;  /* 0x0000001fff707819 */ /* 0x000fe2000001141c */
[-C--:B------:R-:W-:Y:S01]  /*26e0*/  IMAD R93, R93, R140.reuse, RZ ;  /* 0x0000008c5d5d7224 */ /* 0x080fe200078e02ff */
[----:B------:R-:W-:Y:S02]  /*26f0*/  IADD3 R102, P2, R28, UR12, RZ ;  /* 0x0000000c1c667c10 */ /* 0x000fe4000ff5e0ff */
[----:B------:R-:W-:Y:S02]  /*2700*/  CS2R R28, SRZ ;  /* 0x00000000001c7805 */ /* 0x000fe4000001ff00 */
[----:B------:R-:W-:Y:S01]  /*2710*/  IADD3.X R128, R128, UR13, RZ, P1, !PT ;  /* 0x0000000d80807c10 */ /* 0x000fe20008ffe4ff */
[----:B------:R-:W-:Y:S01]  /*2720*/  IMAD R92, R92, R140, RZ ;  /* 0x0000008c5c5c7224 */ /* 0x000fe200078e02ff */
[----:B------:R-:W-:-:S02]  /*2730*/  @!P6 LOP3.LUT R72, RZ, R38, RZ, 0x33, !PT ;  /* 0x00000026ff48e212 */ /* 0x000fc400078e33ff */
[----:B------:R-:W-:Y:S02]  /*2740*/  CS2R R38, SRZ ;  /* 0x0000000000267805 */ /* 0x000fe4000001ff00 */
[----:B------:R-:W-:Y:S01]  /*2750*/  SHF.R.S32.HI R154, RZ, 0x1f, R45 ;  /* 0x0000001fff9a7819 */ /* 0x000fe2000001142d */
[-C--:B------:R-:W-:Y:S01]  /*2760*/  IMAD R91, R91, R140.reuse, RZ ;  /* 0x0000008c5b5b7224 */ /* 0x080fe200078e02ff */
[----:B------:R-:W-:Y:S01]  /*2770*/  IADD3 R129, P1, R45, UR12, RZ ;  /* 0x0000000c2d817c10 */ /* 0x000fe2000ff3e0ff */
[----:B------:R-:W-:Y:S01]  /*2780*/  IMAD R72, R72, UR5, RZ ;  /* 0x0000000548487c24 */ /* 0x000fe2000f8e02ff */
[----:B------:R-:W-:Y:S01]  /*2790*/  IADD3.X R106, R106, UR13, RZ, P5, !PT ;  /* 0x0000000d6a6a7c10 */ /* 0x000fe2000affe4ff */
[----:B------:R-:W-:Y:S01]  /*27a0*/  UIADD3 UR5, UR10, 0x1000, URZ ;  /* 0x000010000a057890 */ /* 0x000fe2000fffe03f */
[----:B------:R-:W-:Y:S01]  /*27b0*/  IADD3.X R108, R108, UR13, RZ, P4, !PT ;  /* 0x0000000d6c6c7c10 */ /* 0x000fe2000a7fe4ff */
[-C--:B------:R-:W-:Y:S01]  /*27c0*/  IMAD R90, R90, R140.reuse, RZ ;  /* 0x0000008c5a5a7224 */ /* 0x080fe200078e02ff */
[----:B------:R-:W-:Y:S01]  /*27d0*/  IADD3.X R110, R110, UR13, RZ, P3, !PT ;  /* 0x0000000d6e6e7c10 */ /* 0x000fe20009ffe4ff */
[----:B------:R-:W-:Y:S01]  /*27e0*/  USHF.R.U32.HI UR5, URZ, 0x4, UR5 ;  /* 0x000000043f057899 */ /* 0x000fe20008011605 */
[----:B------:R-:W-:Y:S01]  /*27f0*/  IADD3.X R112, R112, UR13, RZ, P2, !PT ;  /* 0x0000000d70707c10 */ /* 0x000fe200097fe4ff */
[-C--:B------:R-:W-:Y:S01]  /*2800*/  IMAD R89, R89, R140.reuse, RZ ;  /* 0x0000008c59597224 */ /* 0x080fe200078e02ff */
[----:B------:R-:W-:Y:S01]  /*2810*/  SHF.R.S32.HI R116, RZ, 0x1f, R30 ;  /* 0x0000001fff747819 */ /* 0x000fe2000001141e */
[----:B------:R-:W-:Y:S01]  /*2820*/  USGXT.U32 UR6, UR5, 0xe ;  /* 0x0000000e0506789a */ /* 0x000fe20008000000 */
        /* <DEDUP_REMOVED lines=8> */
[----:B------:R-:W-:Y:S01]  /*28b0*/  IADD3 R107, P5, R32, UR12, RZ ;  /* 0x0000000c206b7c10 */ /* 0x000fe2000ffbe0ff */
[-C--:B------:R-:W-:Y:S01]  /*28c0*/  IMAD R85, R85, R140.reuse, RZ ;  /* 0x0000008c55557224 */ /* 0x080fe200078e02ff */
[----:B------:R-:W-:Y:S01]  /*28d0*/  SHF.R.S32.HI R122, RZ, 0x1f, R33 ;  /* 0x0000001fff7a7819 */ /* 0x000fe20000011421 */
[----:B------:R-:W-:Y:S01]  /*28e0*/  IMAD R84, R84, R140, RZ ;  /* 0x0000008c54547224 */ /* 0x000fe200078e02ff */
[----:B------:R-:W-:Y:S02]  /*28f0*/  IADD3 R109, P4, R33, UR12, RZ ;  /* 0x0000000c216d7c10 */ /* 0x000fe4000ff9e0ff */
[----:B------:R-:W-:-:S02]  /*2900*/  CS2R R32, SRZ ;  /* 0x0000000000207805 */ /* 0x000fc4000001ff00 */
[----:B------:R-:W-:Y:S01]  /*2910*/  SHF.R.S32.HI R124, RZ, 0x1f, R34 ;  /* 0x0000001fff7c7819 */ /* 0x000fe20000011422 */
[-C--:B------:R-:W-:Y:S01]  /*2920*/  IMAD R83, R83, R140.reuse, RZ ;  /* 0x0000008c53537224 */ /* 0x080fe200078e02ff */
[----:B------:R-:W-:Y:S01]  /*2930*/  IADD3 R111, P3, R34, UR12, RZ ;  /* 0x0000000c226f7c10 */ /* 0x000fe2000ff7e0ff */
[-C--:B------:R-:W-:Y:S01]  /*2940*/  IMAD R82, R82, R140.reuse, RZ ;  /* 0x0000008c52527224 */ /* 0x080fe200078e02ff */
[----:B------:R-:W-:Y:S01]  /*2950*/  SHF.R.S32.HI R126, RZ, 0x1f, R35 ;  /* 0x0000001fff7e7819 */ /* 0x000fe20000011423 */
[-C--:B------:R-:W-:Y:S01]  /*2960*/  IMAD R81, R81, R140.reuse, RZ ;  /* 0x0000008c51517224 */ /* 0x080fe200078e02ff */
[----:B------:R-:W-:Y:S02]  /*2970*/  IADD3 R113, P2, R35, UR12, RZ ;  /* 0x0000000c23717c10 */ /* 0x000fe4000ff5e0ff */
[----:B------:R-:W-:Y:S02]  /*2980*/  CS2R R34, SRZ ;  /* 0x0000000000227805 */ /* 0x000fe4000001ff00 */
[----:B------:R-:W-:Y:S01]  /*2990*/  IADD3.X R154, R154, UR13, RZ, P1, !PT ;  /* 0x0000000d9a9a7c10 */ /* 0x000fe20008ffe4ff */
[-C--:B------:R-:W-:Y:S01]  /*29a0*/  IMAD R80, R80, R140.reuse, RZ ;  /* 0x0000008c50507224 */ /* 0x080fe200078e02ff */
[----:B------:R-:W-:Y:S01]  /*29b0*/  SHF.R.S32.HI R168, RZ, 0x1f, R52 ;  /* 0x0000001fffa87819 */ /* 0x000fe20000011434 */
[-C--:B------:R-:W-:Y:S01]  /*29c0*/  IMAD R79, R79, R140.reuse, RZ ;  /* 0x0000008c4f4f7224 */ /* 0x080fe200078e02ff */
[----:B------:R-:W-:Y:S01]  /*29d0*/  IADD3 R155, P1, R52, UR12, RZ ;  /* 0x0000000c349b7c10 */ /* 0x000fe2000ff3e0ff */
[-C--:B------:R-:W-:Y:S01]  /*29e0*/  IMAD R78, R78, R140.reuse, RZ ;  /* 0x0000008c4e4e7224 */ /* 0x080fe200078e02ff */
[----:B------:R-:W-:Y:S01]  /*29f0*/  IADD3.X R116, R116, UR13, RZ, P0, !PT ;  /* 0x0000000d74747c10 */ /* 0x000fe200087fe4ff */
        /* <DEDUP_REMOVED lines=8> */
[----:B------:R-:W-:Y:S01]  /*2a80*/  IMAD R73, R73, R140, RZ ;  /* 0x0000008c49497224 */ /* 0x000fe200078e02ff */
[----:B------:R-:W-:Y:S01]  /*2a90*/  IADD3.X R126, R126, UR13, RZ, P2, !PT ;  /* 0x0000000d7e7e7c10 */ /* 0x000fe200097fe4ff */
[----:B------:R-:W-:Y:S01]  /*2aa0*/  UMOV UR5, URZ ;  /* 0x0000003f00057c82 */ /* 0x000fe20008000000 */
[----:B------:R-:W-:-:S02]  /*2ab0*/  SHF.R.S32.HI R130, RZ, 0x1f, R37 ;  /* 0x0000001fff827819 */ /* 0x000fc40000011425 */
[----:B------:R-:W-:Y:S02]  /*2ac0*/  IADD3 R117, P0, R37, UR12, RZ ;  /* 0x0000000c25757c10 */ /* 0x000fe4000ff1e0ff */
[----:B------:R-:W-:Y:S02]  /*2ad0*/  CS2R R36, SRZ ;  /* 0x0000000000247805 */ /* 0x000fe4000001ff00 */
[----:B------:R-:W-:Y:S02]  /*2ae0*/  SHF.R.S32.HI R132, RZ, 0x1f, R40 ;  /* 0x0000001fff847819 */ /* 0x000fe40000011428 */
[----:B------:R-:W-:Y:S02]  /*2af0*/  IADD3 R119, P6, R40, UR12, RZ ;  /* 0x0000000c28777c10 */ /* 0x000fe4000ffde0ff */
[----:B------:R-:W-:Y:S02]  /*2b00*/  SHF.R.S32.HI R134, RZ, 0x1f, R41 ;  /* 0x0000001fff867819 */ /* 0x000fe40000011429 */
[----:B------:R-:W-:-:S02]  /*2b10*/  IADD3 R121, P5, R41, UR12, RZ ;  /* 0x0000000c29797c10 */ /* 0x000fc4000ffbe0ff */
[----:B------:R-:W-:Y:S02]  /*2b20*/  CS2R R40, SRZ ;  /* 0x0000000000287805 */ /* 0x000fe4000001ff00 */
[----:B------:R-:W-:Y:S02]  /*2b30*/  SHF.R.S32.HI R136, RZ, 0x1f, R42 ;  /* 0x0000001fff887819 */ /* 0x000fe4000001142a */
[----:B------:R-:W-:Y:S02]  /*2b40*/  IADD3 R123, P4, R42, UR12, RZ ;  /* 0x0000000c2a7b7c10 */ /* 0x000fe4000ff9e0ff */
[----:B------:R-:W-:Y:S02]  /*2b50*/  SHF.R.S32.HI R138, RZ, 0x1f, R43 ;  /* 0x0000001fff8a7819 */ /* 0x000fe4000001142b */
[----:B------:R-:W-:Y:S02]  /*2b60*/  IADD3 R125, P3, R43, UR12, RZ ;  /* 0x0000000c2b7d7c10 */ /* 0x000fe4000ff7e0ff */
[----:B------:R-:W-:-:S02]  /*2b70*/  CS2R R42, SRZ ;  /* 0x00000000002a7805 */ /* 0x000fc4000001ff00 */
[----:B------:R-:W-:Y:S02]  /*2b80*/  SHF.R.S32.HI R152, RZ, 0x1f, R44 ;  /* 0x0000001fff987819 */ /* 0x000fe4000001142c */
[----:B------:R-:W-:Y:S02]  /*2b90*/  IADD3 R127, P2, R44, UR12, RZ ;  /* 0x0000000c2c7f7c10 */ /* 0x000fe4000ff5e0ff */
[----:B------:R-:W-:Y:S02]  /*2ba0*/  CS2R R44, SRZ ;  /* 0x00000000002c7805 */ /* 0x000fe4000001ff00 */
[----:B------:R-:W-:Y:S02]  /*2bb0*/  IADD3.X R168, R168, UR13, RZ, P1, !PT ;  /* 0x0000000da8a87c10 */ /* 0x000fe40008ffe4ff */
[----:B------:R-:W-:Y:S01]  /*2bc0*/  IADD3 R170, P1, R72, UR8, RZ ;  /* 0x0000000848aa7c10 */ /* 0x000fe2000ff3e0ff */
[----:B------:R-:W-:Y:S01]  /*2bd0*/  UMOV UR8, 0xfffffffe ;  /* 0xfffffffe00087882 */ /* 0x000fe20000000000 */
[----:B------:R-:W-:-:S02]  /*2be0*/  IADD3.X R130, R130, UR13, RZ, P0, !PT ;  /* 0x0000000d82827c10 */ /* 0x000fc400087fe4ff */
[----:B------:R-:W-:Y:S02]  /*2bf0*/  IADD3.X R132, R132, UR13, RZ, P6, !PT ;  /* 0x0000000d84847c10 */ /* 0x000fe4000b7fe4ff */
[----:B------:R-:W-:Y:S02]  /*2c00*/  IADD3.X R134, R134, UR13, RZ, P5, !PT ;  /* 0x0000000d86867c10 */ /* 0x000fe4000affe4ff */
[----:B------:R-:W-:Y:S02]  /*2c10*/  IADD3.X R136, R136, UR13, RZ, P4, !PT ;  /* 0x0000000d88887c10 */ /* 0x000fe4000a7fe4ff */
[----:B------:R-:W-:Y:S02]  /*2c20*/  IADD3.X R138, R138, UR13, RZ, P3, !PT ;  /* 0x0000000d8a8a7c10 */ /* 0x000fe40009ffe4ff */
[----:B------:R-:W-:Y:S02]  /*2c30*/  IADD3.X R152, R152, UR13, RZ, P2, !PT ;  /* 0x0000000d98987c10 */ /* 0x000fe400097fe4ff */
[----:B------:R-:W-:-:S02]  /*2c40*/  SHF.R.S32.HI R156, RZ, 0x1f, R46 ;  /* 0x0000001fff9c7819 */ /* 0x000fc4000001142e */
[----:B------:R-:W-:Y:S02]  /*2c50*/  IADD3 R131, P0, R46, UR12, RZ ;  /* 0x0000000c2e837c10 */ /* 0x000fe4000ff1e0ff */
[----:B------:R-:W-:Y:S02]  /*2c60*/  SHF.R.S32.HI R158, RZ, 0x1f, R47 ;  /* 0x0000001fff9e7819 */ /* 0x000fe4000001142f */
[----:B------:R-:W-:Y:S02]  /*2c70*/  IADD3 R133, P6, R47, UR12, RZ ;  /* 0x0000000c2f857c10 */ /* 0x000fe4000ffde0ff */
[----:B------:R-:W-:Y:S02]  /*2c80*/  CS2R R46, SRZ ;  /* 0x00000000002e7805 */ /* 0x000fe4000001ff00 */
[----:B------:R-:W-:Y:S02]  /*2c90*/  SHF.R.S32.HI R160, RZ, 0x1f, R48 ;  /* 0x0000001fffa07819 */ /* 0x000fe40000011430 */
[----:B------:R-:W-:-:S02]  /*2ca0*/  IADD3 R135, P5, R48, UR12, RZ ;  /* 0x0000000c30877c10 */ /* 0x000fc4000ffbe0ff */
[----:B------:R-:W-:Y:S02]  /*2cb0*/  SHF.R.S32.HI R162, RZ, 0x1f, R49 ;  /* 0x0000001fffa27819 */ /* 0x000fe40000011431 */
[----:B------:R-:W-:Y:S02]  /*2cc0*/  IADD3 R137, P4, R49, UR12, RZ ;  /* 0x0000000c31897c10 */ /* 0x000fe4000ff9e0ff */
[----:B------:R-:W-:Y:S02]  /*2cd0*/  CS2R R48, SRZ ;  /* 0x0000000000307805 */ /* 0x000fe4000001ff00 */
[----:B------:R-:W-:Y:S02]  /*2ce0*/  SHF.R.S32.HI R164, RZ, 0x1f, R50 ;  /* 0x0000001fffa47819 */ /* 0x000fe40000011432 */
[----:B------:R-:W-:Y:S02]  /*2cf0*/  IADD3 R139, P3, R50, UR12, RZ ;  /* 0x0000000c328b7c10 */ /* 0x000fe4000ff7e0ff */
[----:B------:R-:W-:-:S02]  /*2d00*/  SHF.R.S32.HI R166, RZ, 0x1f, R51 ;  /* 0x0000001fffa67819 */ /* 0x000fc40000011433 */
[----:B------:R-:W-:Y:S02]  /*2d10*/  IADD3 R153, P2, R51, UR12, RZ ;  /* 0x0000000c33997c10 */ /* 0x000fe4000ff5e0ff */
[----:B------:R-:W-:Y:S02]  /*2d20*/  CS2R R50, SRZ ;  /* 0x0000000000327805 */ /* 0x000fe4000001ff00 */
[----:B------:R-:W-:Y:S01]  /*2d30*/  LEA.HI.X.SX32 R176, R72, UR9, 0x1, P1 ;  /* 0x0000000948b07c11 */ /* 0x000fe200088f0eff */
[----:B------:R-:W-:Y:S01]  /*2d40*/  UMOV UR9, 0x7fffffdf ;  /* 0x7fffffdf00097882 */ /* 0x000fe20000000000 */
[C---:B------:R-:W-:Y:S01]  /*2d50*/  LOP3.LUT R72, R71.reuse, 0x4, RZ, 0xfc, !PT ;  /* 0x0000000447487812 */ /* 0x040fe200078efcff */
[----:B------:R-:W-:Y:S01]  /*2d60*/  UIADD3.64 UR14, UR6, -UR8, URZ ;  /* 0x80000008060e7297 */ /* 0x000fe2000fffe03f */
[C---:B------:R-:W-:Y:S01]  /*2d70*/  LOP3.LUT R70, R71.reuse, 0x2, RZ, 0xfc, !PT ;  /* 0x0000000247467812 */ /* 0x040fe200078efcff */
[-C--:B------:R-:W-:Y:S01]  /*2d80*/  IMAD R71, R71, R140.reuse, RZ ;  /* 0x0000008c47477224 */ /* 0x080fe200078e02ff */
[----:B------:R-:W-:Y:S01]  /*2d90*/  IADD3.X R156, R156, UR13, RZ, P0, !PT ;  /* 0x0000000d9c9c7c10 */ /* 0x000fe200087fe4ff */
[-C--:B------:R-:W-:Y:S01]  /*2da0*/  IMAD R72, R72, R140.reuse, RZ ;  /* 0x0000008c48487224 */ /* 0x080fe200078e02ff */
[----:B------:R-:W-:Y:S01]  /*2db0*/  IADD3.X R158, R158, UR13, RZ, P6, !PT ;  /* 0x0000000d9e9e7c10 */ /* 0x000fe2000b7fe4ff */
[----:B------:R-:W-:Y:S01]  /*2dc0*/  IMAD R70, R70, R140, RZ ;  /* 0x0000008c46467224 */ /* 0x000fe200078e02ff */
[----:B------:R-:W-:-:S02]  /*2dd0*/  IADD3.X R160, R160, UR13, RZ, P5, !PT ;  /* 0x0000000da0a07c10 */ /* 0x000fc4000affe4ff */
[----:B------:R-:W-:Y:S02]  /*2de0*/  SHF.R.S32.HI R173, RZ, 0x1f, R163 ;  /* 0x0000001fffad7819 */ /* 0x000fe400000114a3 */
[----:B------:R-:W-:Y:S02]  /*2df0*/  IADD3.X R162, R162, UR13, RZ, P4, !PT ;  /* 0x0000000da2a27c10 */ /* 0x000fe4000a7fe4ff */
[----:B------:R-:W-:Y:S02]  /*2e00*/  IADD3.X R164, R164, UR13, RZ, P3, !PT ;  /* 0x0000000da4a47c10 */ /* 0x000fe40009ffe4ff */
[----:B------:R-:W-:Y:S02]  /*2e10*/  IADD3.X R166, R166, UR13, RZ, P2, !PT ;  /* 0x0000000da6a67c10 */ /* 0x000fe400097fe4ff */
        /* <DEDUP_REMOVED lines=8> */
[----:B------:R-:W-:Y:S02]  /*2ea0*/  IADD3 R163, P4, R163, UR12, RZ ;  /* 0x0000000ca3a37c10 */ /* 0x000fe4000ff9e0ff */
[----:B------:R-:W-:Y:S02]  /*2eb0*/  SHF.R.S32.HI R174, RZ, 0x1f, R69 ;  /* 0x0000001fffae7819 */ /* 0x000fe40000011445 */
[----:B------:R-:W-:Y:S01]  /*2ec0*/  IADD3 R165, P3, R69, UR12, RZ ;  /* 0x0000000c45a57c10 */ /* 0x000fe2000ff7e0ff */
[----:B------:R-:W-:Y:S01]  /*2ed0*/  IMAD.SHL.U32 R69, R140, 0x40, RZ ;  /* 0x000000408c457824 */ /* 0x000fe200078e00ff */
[----:B------:R-:W-:Y:S02]  /*2ee0*/  SHF.R.S32.HI R175, RZ, 0x1f, R24 ;  /* 0x0000001fffaf7819 */ /* 0x000fe40000011418 */
[----:B------:R-:W-:Y:S02]  /*2ef0*/  IADD3 R167, P2, R24, UR12, RZ ;  /* 0x0000000c18a77c10 */ /* 0x000fe4000ff5e0ff */
[----:B------:R-:W-:-:S02]  /*2f00*/  CS2R R24, SRZ ;  /* 0x0000000000187805 */ /* 0x000fc4000001ff00 */
[----:B------:R-:W-:Y:S02]  /*2f10*/  SHF.R.S32.HI R177, RZ, 0x6, R177 ;  /* 0x00000006ffb17819 */ /* 0x000fe400000114b1 */
[----:B------:R-:W-:Y:S02]  /*2f20*/  IADD3.X R169, R169, UR13, RZ, P0, !PT ;  /* 0x0000000da9a97c10 */ /* 0x000fe400087fe4ff */
[----:B------:R-:W-:Y:S02]  /*2f30*/  IADD3.X R171, R171, UR13, RZ, P6, !PT ;  /* 0x0000000dabab7c10 */ /* 0x000fe4000b7fe4ff */
[----:B------:R-:W-:Y:S02]  /*2f40*/  IADD3.X R172, R172, UR13, RZ, P5, !PT ;  /* 0x0000000dacac7c10 */ /* 0x000fe4000affe4ff */
[----:B------:R-:W-:Y:S02]  /*2f50*/  IADD3.X R173, R173, UR13, RZ, P4, !PT ;  /* 0x0000000dadad7c10 */ /* 0x000fe4000a7fe4ff */
[----:B------:R-:W-:-:S02]  /*2f60*/  IADD3.X R174, R174, UR13, RZ, P3, !PT ;  /* 0x0000000daeae7c10 */ /* 0x000fc40009ffe4ff */
[----:B------:R-:W-:Y:S01]  /*2f70*/  IADD3.X R175, R175, UR13, RZ, P2, !PT ;  /* 0x0000000dafaf7c10 */ /* 0x000fe200097fe4ff */
[----:B------:R-:W-:-:S12]  /*2f80*/  UIADD3.64 UR12, UR4, -UR8, URZ ;  /* 0x80000008040c7297 */ /* 0x000fd8000fffe03f */
.L_x_2:
[----:B------:R-:W0:Y:S01]  /*2f90*/  S2R R231, SR_TID.X ;  /* 0x0000000000e77919 */ /* 0x000e220000002100 */
[C---:B------:R-:W-:Y:S02]  /*2fa0*/  IADD3 R146, P0, R98.reuse, R170, RZ ;  /* 0x000000aa62927210 */ /* 0x040fe40007f1e0ff */
[----:B------:R-:W-:Y:S02]  /*2fb0*/  PRMT R216, RZ, 0x7610, R216 ;  /* 0x00007610ffd87816 */ /* 0x000fe400000000d8 */
[----:B------:R-:W-:Y:S02]  /*2fc0*/  LEA.HI.X.SX32 R147, R98, R176, 0x1, P0 ;  /* 0x000000b062937211 */ /* 0x000fe400000f0eff */
[----:B------:R-:W-:Y:S02]  /*2fd0*/  PRMT R224, RZ, 0x7610, R224 ;  /* 0x00007610ffe07816 */ /* 0x000fe400000000e0 */
[----:B------:R-:W-:Y:S02]  /*2fe0*/  PRMT R207, RZ, 0x7610, R207 ;  /* 0x00007610ffcf7816 */ /* 0x000fe400000000cf */
[----:B0-----:R-:W-:-:S02]  /*2ff0*/  LEA.HI R140, R231, 0xe, RZ, 0x1a ;  /* 0x0000000ee78c7811 */ /* 0x001fc400078fd0ff */
[C---:B------:R-:W-:Y:S02]  /*3000*/  LEA.HI R141, R231.reuse, 0x1e, RZ, 0x1a ;  /* 0x0000001ee78d7811 */ /* 0x040fe400078fd0ff */
[----:B------:R-:W-:Y:S02]  /*3010*/  ISETP.GE.AND P5, PT, R140, UR11, PT ;  /* 0x0000000b8c007c0c */ /* 0x000fe4000bfa6270 */
[----:B------:R-:W-:Y:S02]  /*3020*/  LEA.HI R140, R231, 0x3e, RZ, 0x1a ;  /* 0x0000003ee78c7811 */ /* 0x000fe400078fd0ff */
[----:B------:R-:W-:Y:S02]  /*3030*/  ISETP.GE.AND P3, PT, R141, UR11, PT ;  /* 0x0000000b8d007c0c */ /* 0x000fe4000bf66270 */
[----:B------:R-:W-:Y:S02]  /*3040*/  LEA.HI R142, R231, 0x2e, RZ, 0x1a ;  /* 0x0000002ee78e7811 */ /* 0x000fe400078fd0ff */
[----:B------:R-:W-:-:S02]  /*3050*/  ISETP.GE.AND P2, PT, R140, UR11, PT ;  /* 0x0000000b8c007c0c */ /* 0x000fc4000bf46270 */
[----:B------:R-:W-:Y:S02]  /*3060*/  LOP3.LUT R141, R231, 0x3f, RZ, 0xc0, !PT ;  /* 0x0000003fe78d7812 */ /* 0x000fe400078ec0ff */
[----:B------:R-:W-:Y:S01]  /*3070*/  IADD3 R140, P4, R99, R170, RZ ;  /* 0x000000aa638c7210 */ /* 0x000fe20007f9e0ff */
[----:B------:R0:W2:Y:S01]  /*3080*/  @!P5 LDG.E.U8 R224, desc[UR16][R146.64] ;  /* 0x0000001092e0d981 */ /* 0x0000a2000c1e1100 */
[----:B------:R-:W-:Y:S02]  /*3090*/  ISETP.GE.AND P1, PT, R142, UR11, PT ;  /* 0x0000000b8e007c0c */ /* 0x000fe4000bf26270 */
[----:B------:R-:W-:Y:S02]  /*30a0*/  ISETP.GE.AND P0, PT, R141, UR11, PT ;  /* 0x0000000b8d007c0c */ /* 0x000fe4000bf06270 */
[----:B------:R-:W-:Y:S02]  /*30b0*/  LEA.HI.X.SX32 R141, R99, R176, 0x1, P4 ;  /* 0x000000b0638d7211 */ /* 0x000fe400020f0eff */
[----:B------:R-:W-:-:S02]  /*30c0*/  SHF.R.U32.HI R230, RZ, 0x6, R231 ;  /* 0x00000006ffe67819 */ /* 0x000fc400000116e7 */
[-C--:B------:R-:W-:Y:S01]  /*30d0*/  IADD3 R144, P4, R181, R170.reuse, RZ ;  /* 0x000000aab5907210 */ /* 0x080fe20007f9e0ff */
[----:B------:R1:W3:Y:S01]  /*30e0*/  @!P3 LDG.E.U8 R216, desc[UR16][R140.64] ;  /* 0x000000108cd8b981 */ /* 0x0002e2000c1e1100 */
[----:B------:R-:W-:Y:S02]  /*30f0*/  SGXT.U32 R230, R230, 0x1 ;  /* 0x00000001e6e6781a */ /* 0x000fe40000000000 */
[----:B------:R-:W-:Y:S02]  /*3100*/  IADD3 R142, P3, R179, R170, RZ ;  /* 0x000000aab38e7210 */ /* 0x000fe40007f7e0ff */
[-C--:B------:R-:W-:Y:S02]  /*3110*/  LEA.HI.X.SX32 R145, R181, R176.reuse, 0x1, P4 ;  /* 0x000000b0b5917211 */ /* 0x080fe400020f0eff */
[----:B------:R-:W-:Y:S02]  /*3120*/  PRMT R194, RZ, 0x7610, R194 ;  /* 0x00007610ffc27816 */ /* 0x000fe400000000c2 */
[----:B0-----:R-:W-:Y:S01]  /*3130*/  LOP3.LUT R146, R230, 0x2, RZ, 0xfc, !PT ;  /* 0x00000002e6927812 */ /* 0x001fe200078efcff */
[----:B------:R0:W4:Y:S01]  /*3140*/  @!P1 LDG.E.U8 R207, desc[UR16][R144.64] ;  /* 0x0000001090cf9981 */ /* 0x000122000c1e1100 */
[----:B------:R-:W-:-:S02]  /*3150*/  LEA.HI.X.SX32 R143, R179, R176, 0x1, P3 ;  /* 0x000000b0b38f7211 */ /* 0x000fc400018f0eff */
[C---:B------:R-:W-:Y:S02]  /*3160*/  ISETP.GE.AND P4, PT, R230.reuse, UR11, PT ;  /* 0x0000000be6007c0c */ /* 0x040fe4000bf86270 */
[----:B-1----:R-:W-:Y:S01]  /*3170*/  LOP3.LUT R140, R230, 0x4, RZ, 0xfc, !PT ;  /* 0x00000004e68c7812 */ /* 0x002fe200078efcff */
[----:B------:R1:W5:Y:S01]  /*3180*/  @!P2 LDG.E.U8 R194, desc[UR16][R142.64] ;  /* 0x000000108ec2a981 */ /* 0x000362000c1e1100 */
[----:B------:R-:W-:Y:S02]  /*3190*/  ISETP.GE.AND P1, PT, R146, UR11, PT ;  /* 0x0000000b92007c0c */ /* 0x000fe4000bf26270 */
[----:B------:R-:W-:Y:S02]  /*31a0*/  IADD3 R146, P5, R71, R170, RZ ;  /* 0x000000aa47927210 */ /* 0x000fe40007fbe0ff */
[----:B------:R-:W-:Y:S02]  /*31b0*/  ISETP.GE.AND P2, PT, R140, UR11, PT ;  /* 0x0000000b8c007c0c */ /* 0x000fe4000bf46270 */
[----:B------:R-:W-:-:S02]  /*31c0*/  LOP3.LUT R141, R230, 0x6, RZ, 0xfc, !PT ;  /* 0x00000006e68d7812 */ /* 0x000fc400078efcff */
[----:B------:R-:W-:Y:S02]  /*31d0*/  IADD3 R140, P3, R70, R170, RZ ;  /* 0x000000aa468c7210 */ /* 0x000fe40007f7e0ff */
[----:B------:R-:W-:Y:S02]  /*31e0*/  PRMT R211, RZ, 0x7610, R211 ;  /* 0x00007610ffd37816 */ /* 0x000fe400000000d3 */
[----:B------:R-:W-:Y:S02]  /*31f0*/  LEA.HI.X.SX32 R147, R71, R176, 0x1, P5 ;  /* 0x000000b047937211 */ /* 0x000fe400028f0eff */
[----:B0-----:R-:W-:Y:S02]  /*3200*/  LOP3.LUT R144, R230, 0x8, RZ, 0xfc, !PT ;  /* 0x00000008e6907812 */ /* 0x001fe400078efcff */
[----:B------:R-:W-:Y:S01]  /*3210*/  ISETP.GE.AND P5, PT, R141, UR11, PT ;  /* 0x0000000b8d007c0c */ /* 0x000fe2000bfa6270 */
[----:B------:R0:W2:Y:S01]  /*3220*/  @!P4 LDG.E.U8 R211, desc[UR16][R146.64] ;  /* 0x0000001092d3c981 */ /* 0x0000a2000c1e1100 */
[----:B------:R-:W-:-:S02]  /*3230*/  PRMT R229, RZ, 0x7610, R229 ;  /* 0x00007610ffe57816 */ /* 0x000fc400000000e5 */
[----:B------:R-:W-:Y:S02]  /*3240*/  LEA.HI.X.SX32 R141, R70, R176, 0x1, P3 ;  /* 0x000000b0468d7211 */ /* 0x000fe400018f0eff */
[----:B------:R-:W-:Y:S02]  /*3250*/  ISETP.GE.AND P3, PT, R144, UR11, PT ;  /* 0x0000000b90007c0c */ /* 0x000fe4000bf66270 */
[-C--:B------:R-:W-:Y:S01]  /*3260*/  IADD3 R144, P4, R72, R170.reuse, RZ ;  /* 0x000000aa48907210 */ /* 0x080fe20007f9e0ff */
[----:B------:R0:W3:Y:S01]  /*3270*/  @!P1 LDG.E.U8 R229, desc[UR16][R140.64] ;  /* 0x000000108ce59981 */ /* 0x0000e2000c1e1100 */
[----:B-1----:R-:W-:Y:S02]  /*3280*/  LOP3.LUT R143, R230, 0xa, RZ, 0xfc, !PT ;  /* 0x0000000ae68f7812 */ /* 0x002fe400078efcff */
[----:B------:R-:W-:Y:S02]  /*3290*/  IADD3 R142, P1, R73, R170, RZ ;  /* 0x000000aa498e7210 */ /* 0x000fe40007f3e0ff */
[----:B------:R-:W-:-:S02]  /*32a0*/  PRMT R228, RZ, 0x7610, R228 ;  /* 0x00007610ffe47816 */ /* 0x000fc400000000e4 */
[-C--:B------:R-:W-:Y:S02]  /*32b0*/  LEA.HI.X.SX32 R145, R72, R176.reuse, 0x1, P4 ;  /* 0x000000b048917211 */ /* 0x080fe400020f0eff */
[----:B------:R-:W-:Y:S02]  /*32c0*/  ISETP.GE.AND P4, PT, R143, UR11, PT ;  /* 0x0000000b8f007c0c */ /* 0x000fe4000bf86270 */
[----:B------:R-:W-:Y:S01]  /*32d0*/  PRMT R227, RZ, 0x7610, R227 ;  /* 0x00007610ffe37816 */ /* 0x000fe200000000e3 */
[----:B------:R1:W4:Y:S01]  /*32e0*/  @!P2 LDG.E.U8 R228, desc[UR16][R144.64] ;  /* 0x0000001090e4a981 */ /* 0x000322000c1e1100 */
[----:B------:R-:W-:Y:S02]  /*32f0*/  LEA.HI.X.SX32 R143, R73, R176, 0x1, P1 ;  /* 0x000000b0498f7211 */ /* 0x000fe400008f0eff */
[----:B0-----:R-:W-:Y:S02]  /*3300*/  IADD3 R146, P6, R74, R170, RZ ;  /* 0x000000aa4a927210 */ /* 0x001fe40007fde0ff */
[C---:B------:R-:W-:Y:S01]  /*3310*/  LOP3.LUT R148, R230.reuse, 0xc, RZ, 0xfc, !PT ;  /* 0x0000000ce6947812 */ /* 0x040fe200078efcff */
[----:B------:R0:W5:Y:S01]  /*3320*/  @!P5 LDG.E.U8 R227, desc[UR16][R142.64] ;  /* 0x000000108ee3d981 */ /* 0x000162000c1e1100 */
[----:B------:R-:W-:-:S02]  /*3330*/  LOP3.LUT R141, R230, 0x10, RZ, 0xfc, !PT ;  /* 0x00000010e68d7812 */ /* 0x000fc400078efcff */
[----:B------:R-:W-:Y:S02]  /*3340*/  IADD3 R140, P2, R75, R170, RZ ;  /* 0x000000aa4b8c7210 */ /* 0x000fe40007f5e0ff */
[----:B------:R-:W-:Y:S02]  /*3350*/  PRMT R217, RZ, 0x7610, R217 ;  /* 0x00007610ffd97816 */ /* 0x000fe400000000d9 */
[----:B------:R-:W-:Y:S02]  /*3360*/  LEA.HI.X.SX32 R147, R74, R176, 0x1, P6 ;  /* 0x000000b04a937211 */ /* 0x000fe400030f0eff */
[----:B------:R-:W-:Y:S02]  /*3370*/  ISETP.GE.AND P1, PT, R148, UR11, PT ;  /* 0x0000000b94007c0c */ /* 0x000fe4000bf26270 */
[----:B------:R-:W-:Y:S01]  /*3380*/  ISETP.GE.AND P5, PT, R141, UR11, PT ;  /* 0x0000000b8d007c0c */ /* 0x000fe2000bfa6270 */
[----:B------:R0:W5:Y:S01]  /*3390*/  @!P3 LDG.E.U8 R217, desc[UR16][R146.64] ;  /* 0x0000001092d9b981 */ /* 0x000162000c1e1100 */
[----:B------:R-:W-:-:S02]  /*33a0*/  PRMT R226, RZ, 0x7610, R226 ;  /* 0x00007610ffe27816 */ /* 0x000fc400000000e2 */
[----:B------:R-:W-:Y:S02]  /*33b0*/  LEA.HI.X.SX32 R141, R75, R176, 0x1, P2 ;  /* 0x000000b04b8d7211 */ /* 0x000fe400010f0eff */
[----:B------:R-:W-:Y:S02]  /*33c0*/  LOP3.LUT R148, R230, 0x12, RZ, 0xfc, !PT ;  /* 0x00000012e6947812 */ /* 0x000fe400078efcff */
[-C--:B-1----:R-:W-:Y:S01]  /*33d0*/  IADD3 R144, P3, R76, R170.reuse, RZ ;  /* 0x000000aa4c907210 */ /* 0x082fe20007f7e0ff */
[----:B------:R1:W5:Y:S01]  /*33e0*/  @!P4 LDG.E.U8 R226, desc[UR16][R140.64] ;  /* 0x000000108ce2c981 */ /* 0x000362000c1e1100 */
[----:B0-----:R-:W-:Y:S02]  /*33f0*/  LOP3.LUT R143, R230, 0x14, RZ, 0xfc, !PT ;  /* 0x00000014e68f7812 */ /* 0x001fe400078efcff */
[----:B------:R-:W-:Y:S02]  /*3400*/  ISETP.GE.AND P2, PT, R148, UR11, PT ;  /* 0x0000000b94007c0c */ /* 0x000fe4000bf46270 */
[----:B------:R-:W-:-:S02]  /*3410*/  IADD3 R142, P4, R77, R170, RZ ;  /* 0x000000aa4d8e7210 */ /* 0x000fc40007f9e0ff */
[----:B------:R-:W-:Y:S02]  /*3420*/  PRMT R225, RZ, 0x7610, R225 ;  /* 0x00007610ffe17816 */ /* 0x000fe400000000e1 */
[-C--:B------:R-:W-:Y:S02]  /*3430*/  LEA.HI.X.SX32 R145, R76, R176.reuse, 0x1, P3 ;  /* 0x000000b04c917211 */ /* 0x080fe400018f0eff */
[----:B------:R-:W-:Y:S02]  /*3440*/  ISETP.GE.AND P3, PT, R143, UR11, PT ;  /* 0x0000000b8f007c0c */ /* 0x000fe4000bf66270 */
[----:B------:R-:W-:Y:S01]  /*3450*/  PRMT R223, RZ, 0x7610, R223 ;  /* 0x00007610ffdf7816 */ /* 0x000fe200000000df */
[----:B------:R0:W5:Y:S01]  /*3460*/  @!P1 LDG.E.U8 R225, desc[UR16][R144.64] ;  /* 0x0000001090e19981 */ /* 0x000162000c1e1100 */
[----:B------:R-:W-:Y:S02]  /*3470*/  LEA.HI.X.SX32 R143, R77, R176, 0x1, P4 ;  /* 0x000000b04d8f7211 */ /* 0x000fe400020f0eff */
[----:B------:R-:W-:-:S02]  /*3480*/  IADD3 R146, P6, R78, R170, RZ ;  /* 0x000000aa4e927210 */ /* 0x000fc40007fde0ff */
[C---:B------:R-:W-:Y:S01]  /*3490*/  LOP3.LUT R148, R230.reuse, 0x16, RZ, 0xfc, !PT ;  /* 0x00000016e6947812 */ /* 0x040fe200078efcff */
[----:B------:R0:W5:Y:S01]  /*34a0*/  @!P5 LDG.E.U8 R223, desc[UR16][R142.64] ;  /* 0x000000108edfd981 */ /* 0x000162000c1e1100 */
[----:B-1----:R-:W-:Y:S02]  /*34b0*/  LOP3.LUT R141, R230, 0x18, RZ, 0xfc, !PT ;  /* 0x00000018e68d7812 */ /* 0x002fe400078efcff */
[----:B------:R-:W-:Y:S02]  /*34c0*/  IADD3 R140, P1, R79, R170, RZ ;  /* 0x000000aa4f8c7210 */ /* 0x000fe40007f3e0ff */
[----:B------:R-:W-:Y:S02]  /*34d0*/  PRMT R222, RZ, 0x7610, R222 ;  /* 0x00007610ffde7816 */ /* 0x000fe400000000de */
[----:B------:R-:W-:Y:S02]  /*34e0*/  LEA.HI.X.SX32 R147, R78, R176, 0x1, P6 ;  /* 0x000000b04e937211 */ /* 0x000fe400030f0eff */
[----:B------:R-:W-:-:S02]  /*34f0*/  ISETP.GE.AND P4, PT, R148, UR11, PT ;  /* 0x0000000b94007c0c */ /* 0x000fc4000bf86270 */
[----:B------:R-:W-:Y:S01]  /*3500*/  ISETP.GE.AND P5, PT, R141, UR11, PT ;  /* 0x0000000b8d007c0c */ /* 0x000fe2000bfa6270 */
[----:B------:R1:W5:Y:S01]  /*3510*/  @!P2 LDG.E.U8 R222, desc[UR16][R146.64] ;  /* 0x0000001092dea981 */ /* 0x000362000c1e1100 */
[----:B------:R-:W-:Y:S02]  /*3520*/  PRMT R221, RZ, 0x7610, R221 ;  /* 0x00007610ffdd7816 */ /* 0x000fe400000000dd */
        /* <DEDUP_REMOVED lines=13> */
[-C--:B-1----:R-:W-:Y:S02]  /*3600*/  IADD3 R146, P4, R82, R170.reuse, RZ ;  /* 0x000000aa52927210 */ /* 0x082fe40007f9e0ff */
[C---:B------:R-:W-:Y:S01]  /*3610*/  LOP3.LUT R148, R230.reuse, 0x20, RZ, 0xfc, !PT ;  /* 0x00000020e6947812 */ /* 0x040fe200078efcff */
[----:B------:R1:W5:Y:S01]  /*3620*/  @!P5 LDG.E.U8 R208, desc[UR16][R142.64] ;  /* 0x000000108ed0d981 */ /* 0x000362000c1e1100 */
[----:B0-----:R-:W-:Y:S02]  /*3630*/  LOP3.LUT R141, R230, 0x22, RZ, 0xfc, !PT ;  /* 0x00000022e68d7812 */ /* 0x001fe400078efcff */
[----:B------:R-:W-:Y:S02]  /*3640*/  IADD3 R140, P5, R83, R170, RZ ;  /* 0x000000aa538c7210 */ /* 0x000fe40007fbe0ff */
[----:B------:R-:W-:-:S02]  /*3650*/  PRMT R219, RZ, 0x7610, R219 ;  /* 0x00007610ffdb7816 */ /* 0x000fc400000000db */
[-C--:B------:R-:W-:Y:S02]  /*3660*/  LEA.HI.X.SX32 R147, R82, R176.reuse, 0x1, P4 ;  /* 0x000000b052937211 */ /* 0x080fe400020f0eff */
[----:B------:R-:W-:Y:S02]  /*3670*/  ISETP.GE.AND P3, PT, R148, UR11, PT ;  /* 0x0000000b94007c0c */ /* 0x000fe4000bf66270 */
[----:B------:R-:W-:Y:S01]  /*3680*/  ISETP.GE.AND P4, PT, R141, UR11, PT ;  /* 0x0000000b8d007c0c */ /* 0x000fe2000bf86270 */
[----:B------:R0:W5:Y:S01]  /*3690*/  @!P1 LDG.E.U8 R219, desc[UR16][R146.64] ;  /* 0x0000001092db9981 */ /* 0x000162000c1e1100 */
[----:B------:R-:W-:Y:S02]  /*36a0*/  PRMT R218, RZ, 0x7610, R218 ;  /* 0x00007610ffda7816 */ /* 0x000fe400000000da */
        /* <DEDUP_REMOVED lines=13> */
[----:B------:R-:W-:Y:S02]  /*3780*/  LOP3.LUT R148, R230, 0x28, RZ, 0xfc, !PT ;  /* 0x00000028e6947812 */ /* 0x000fe400078efcff */
[----:B0-----:R-:W-:Y:S01]  /*3790*/  IADD3 R146, P3, R86, R170, RZ ;  /* 0x000000aa56927210 */ /* 0x001fe20007f7e0ff */
[----:B------:R0:W5:Y:S01]  /*37a0*/  @!P4 LDG.E.U8 R214, desc[UR16][R142.64] ;  /* 0x000000108ed6c981 */ /* 0x000162000c1e1100 */
[----:B------:R-:W-:-:S02]  /*37b0*/  LOP3.LUT R141, R230, 0x2a, RZ, 0xfc, !PT ;  /* 0x0000002ae68d7812 */ /* 0x000fc400078efcff */
[----:B------:R-:W-:Y:S02]  /*37c0*/  ISETP.GE.AND P2, PT, R148, UR11, PT ;  /* 0x0000000b94007c0c */ /* 0x000fe4000bf46270 */
[----:B------:R-:W-:Y:S02]  /*37d0*/  IADD3 R140, P4, R87, R170, RZ ;  /* 0x000000aa578c7210 */ /* 0x000fe40007f9e0ff */
[----:B------:R-:W-:Y:S02]  /*37e0*/  PRMT R213, RZ, 0x7610, R213 ;  /* 0x00007610ffd57816 */ /* 0x000fe400000000d5 */
[----:B------:R-:W-:Y:S02]  /*37f0*/  LEA.HI.X.SX32 R147, R86, R176, 0x1, P3 ;  /* 0x000000b056937211 */ /* 0x000fe400018f0eff */
[----:B------:R-:W-:Y:S02]  /*3800*/  LOP3.LUT R148, R230, 0x2c, RZ, 0xfc, !PT ;  /* 0x0000002ce6947812 */ /* 0x000fe400078efcff */
[----:B------:R-:W-:Y:S01]  /*3810*/  ISETP.GE.AND P3, PT, R141, UR11, PT ;  /* 0x0000000b8d007c0c */ /* 0x000fe2000bf66270 */
[----:B------:R0:W5:Y:S01]  /*3820*/  @!P5 LDG.E.U8 R213, desc[UR16][R146.64] ;  /* 0x0000001092d5d981 */ /* 0x000162000c1e1100 */
[----:B------:R-:W-:-:S02]  /*3830*/  PRMT R212, RZ, 0x7610, R212 ;  /* 0x00007610ffd47816 */ /* 0x000fc400000000d4 */
[----:B------:R-:W-:Y:S02]  /*3840*/  LEA.HI.X.SX32 R141, R87, R176, 0x1, P4 ;  /* 0x000000b0578d7211 */ /* 0x000fe400020f0eff */
[-C--:B-1----:R-:W-:Y:S02]  /*3850*/  IADD3 R144, P6, R88, R170.reuse, RZ ;  /* 0x000000aa58907210 */ /* 0x082fe40007fde0ff */
[----:B------:R-:W-:Y:S01]  /*3860*/  ISETP.GE.AND P4, PT, R148, UR11, PT ;  /* 0x0000000b94007c0c */ /* 0x000fe2000bf86270 */
[----:B------:R1:W5:Y:S01]  /*3870*/  @!P1 LDG.E.U8 R212, desc[UR16][R140.64] ;  /* 0x000000108cd49981 */ /* 0x000362000c1e1100 */
[----:B0-----:R-:W-:Y:S02]  /*3880*/  LOP3.LUT R143, R230, 0x30, RZ, 0xfc, !PT ;  /* 0x00000030e68f7812 */ /* 0x001fe400078efcff */
[----:B------:R-:W-:Y:S02]  /*3890*/  IADD3 R142, P5, R89, R170, RZ ;  /* 0x000000aa598e7210 */ /* 0x000fe40007fbe0ff */
[----:B------:R-:W-:-:S02]  /*38a0*/  PRMT R196, RZ, 0x7610, R196 ;  /* 0x00007610ffc47816 */ /* 0x000fc400000000c4 */
[----:B------:R-:W-:Y:S02]  /*38b0*/  LEA.HI.X.SX32 R145, R88, R176, 0x1, P6 ;  /* 0x000000b058917211 */ /* 0x000fe400030f0eff */
[----:B------:R-:W-:Y:S02]  /*38c0*/  ISETP.GE.AND P1, PT, R143, UR11, PT ;  /* 0x0000000b8f007c0c */ /* 0x000fe4000bf26270 */
[----:B------:R-:W-:Y:S01]  /*38d0*/  PRMT R210, RZ, 0x7610, R210 ;  /* 0x00007610ffd27816 */ /* 0x000fe200000000d2 */
[----:B------:R0:W5:Y:S01]  /*38e0*/  @!P2 LDG.E.U8 R196, desc[UR16][R144.64] ;  /* 0x0000001090c4a981 */ /* 0x000162000c1e1100 */
[----:B------:R-:W-:Y:S02]  /*38f0*/  IADD3 R146, P6, R90, R170, RZ ;  /* 0x000000aa5a927210 */ /* 0x000fe40007fde0ff */
[----:B------:R-:W-:Y:S02]  /*3900*/  LEA.HI.X.SX32 R143, R89, R176, 0x1, P5 ;  /* 0x000000b0598f7211 */ /* 0x000fe400028f0eff */
[----:B------:R-:W-:-:S02]  /*3910*/  LOP3.LUT R148, R230, 0x32, RZ, 0xfc, !PT ;  /* 0x00000032e6947812 */ /* 0x000fc400078efcff */
[----:B-1----:R-:W-:Y:S01]  /*3920*/  LOP3.LUT R141, R230, 0x34, RZ, 0xfc, !PT ;  /* 0x00000034e68d7812 */ /* 0x002fe200078efcff */
[----:B------:R1:W5:Y:S01]  /*3930*/  @!P3 LDG.E.U8 R210, desc[UR16][R142.64] ;  /* 0x000000108ed2b981 */ /* 0x000362000c1e1100 */
[----:B------:R-:W-:Y:S02]  /*3940*/  PRMT R209, RZ, 0x7610, R209 ;  /* 0x00007610ffd17816 */ /* 0x000fe400000000d1 */
[----:B------:R-:W-:Y:S02]  /*3950*/  IADD3 R140, P2, R91, R170, RZ ;  /* 0x000000aa5b8c7210 */ /* 0x000fe40007f5e0ff */
[----:B------:R-:W-:Y:S02]  /*3960*/  LEA.HI.X.SX32 R147, R90, R176, 0x1, P6 ;  /* 0x000000b05a937211 */ /* 0x000fe400030f0eff */
[----:B------:R-:W-:Y:S02]  /*3970*/  ISETP.GE.AND P5, PT, R148, UR11, PT ;  /* 0x0000000b94007c0c */ /* 0x000fe4000bfa6270 */
[----:B------:R-:W-:Y:S01]  /*3980*/  ISETP.GE.AND P3, PT, R141, UR11, PT ;  /* 0x0000000b8d007c0c */ /* 0x000fe2000bf66270 */
[----:B------:R-:W5:Y:S01]  /*3990*/  @!P4 LDG.E.U8 R209, desc[UR16][R146.64] ;  /* 0x0000001092d1c981 */ /* 0x000f62000c1e1100 */
[----:B------:R-:W-:-:S02]  /*39a0*/  PRMT R206, RZ, 0x7610, R206 ;  /* 0x00007610ffce7816 */ /* 0x000fc400000000ce */
[----:B------:R-:W-:Y:S02]  /*39b0*/  LEA.HI.X.SX32 R141, R91, R176, 0x1, P2 ;  /* 0x000000b05b8d7211 */ /* 0x000fe400010f0eff */
[----:B------:R-:W-:Y:S02]  /*39c0*/  LOP3.LUT R148, R230, 0x36, RZ, 0xfc, !PT ;  /* 0x00000036e6947812 */ /* 0x000fe400078efcff */
[----:B0-----:R-:W-:Y:S01]  /*39d0*/  IADD3 R144, P4, R92, R170, RZ ;  /* 0x000000aa5c907210 */ /* 0x001fe20007f9e0ff */
[----:B------:R0:W5:Y:S01]  /*39e0*/  @!P1 LDG.E.U8 R206, desc[UR16][R140.64] ;  /* 0x000000108cce9981 */ /* 0x000162000c1e1100 */
[----:B-1----:R-:W-:Y:S02]  /*39f0*/  LOP3.LUT R143, R230, 0x38, RZ, 0xfc, !PT ;  /* 0x00000038e68f7812 */ /* 0x002fe400078efcff */
[----:B------:R-:W-:Y:S02]  /*3a00*/  PRMT R205, RZ, 0x7610, R205 ;  /* 0x00007610ffcd7816 */ /* 0x000fe400000000cd */
[----:B------:R-:W-:-:S02]  /*3a10*/  ISETP.GE.AND P2, PT, R148, UR11, PT ;  /* 0x0000000b94007c0c */ /* 0x000fc4000bf46270 */
[----:B------:R-:W-:Y:S02]  /*3a20*/  IADD3 R142, P1, R93, R170, RZ ;  /* 0x000000aa5d8e7210 */ /* 0x000fe40007f3e0ff */
[-C--:B------:R-:W-:Y:S02]  /*3a30*/  LEA.HI.X.SX32 R145, R92, R176.reuse, 0x1, P4 ;  /* 0x000000b05c917211 */ /* 0x080fe400020f0eff */
[----:B------:R-:W-:Y:S02]  /*3a40*/  LOP3.LUT R148, R230, 0x3a, RZ, 0xfc, !PT ;  /* 0x0000003ae6947812 */ /* 0x000fe400078efcff */
[----:B------:R-:W-:Y:S01]  /*3a50*/  ISETP.GE.AND P4, PT, R143, UR11, PT ;  /* 0x0000000b8f007c0c */ /* 0x000fe2000bf86270 */
[----:B------:R1:W5:Y:S01]  /*3a60*/  @!P5 LDG.E.U8 R205, desc[UR16][R144.64] ;  /* 0x0000001090cdd981 */ /* 0x000362000c1e1100 */
[----:B------:R-:W-:Y:S02]  /*3a70*/  LEA.HI.X.SX32 R143, R93, R176, 0x1, P1 ;  /* 0x000000b05d8f7211 */ /* 0x000fe400008f0eff */
[----:B------:R-:W-:-:S02]  /*3a80*/  ISETP.GE.AND P1, PT, R148, UR11, PT ;  /* 0x0000000b94007c0c */ /* 0x000fc4000bf26270 */
[----:B------:R-:W-:Y:S02]  /*3a90*/  PRMT R204, RZ, 0x7610, R204 ;  /* 0x00007610ffcc7816 */ /* 0x000fe400000000cc */
[-C--:B0-----:R-:W-:Y:S02]  /*3aa0*/  IADD3 R140, P6, R94, R170.reuse, RZ ;  /* 0x000000aa5e8c7210 */ /* 0x081fe40007fde0ff */
[----:B------:R-:W-:Y:S02]  /*3ab0*/  IADD3 R148, P5, R95, R170, RZ ;  /* 0x000000aa5f947210 */ /* 0x000fe40007fbe0ff */
[----:B------:R-:W-:Y:S01]  /*3ac0*/  LOP3.LUT R146, R230, 0x3c, RZ, 0xfc, !PT ;  /* 0x0000003ce6927812 */ /* 0x000fe200078efcff */
[----:B------:R0:W5:Y:S01]  /*3ad0*/  @!P3 LDG.E.U8 R204, desc[UR16][R142.64] ;  /* 0x000000108eccb981 */ /* 0x000162000c1e1100 */
[----:B------:R-:W-:Y:S02]  /*3ae0*/  PRMT R203, RZ, 0x7610, R203 ;  /* 0x00007610ffcb7816 */ /* 0x000fe400000000cb */
[----:B------:R-:W-:-:S02]  /*3af0*/  PRMT R202, RZ, 0x7610, R202 ;  /* 0x00007610ffca7816 */ /* 0x000fc400000000ca */
[-C--:B------:R-:W-:Y:S02]  /*3b00*/  LEA.HI.X.SX32 R141, R94, R176.reuse, 0x1, P6 ;  /* 0x000000b05e8d7211 */ /* 0x080fe400030f0eff */
[----:B------:R-:W-:Y:S02]  /*3b10*/  LEA.HI.X.SX32 R149, R95, R176, 0x1, P5 ;  /* 0x000000b05f957211 */ /* 0x000fe400028f0eff */
[----:B------:R-:W-:Y:S01]  /*3b20*/  ISETP.GE.AND P3, PT, R146, UR11, PT ;  /* 0x0000000b92007c0c */ /* 0x000fe2000bf66270 */
[----:B------:R0:W5:Y:S01]  /*3b30*/  @!P2 LDG.E.U8 R203, desc[UR16][R140.64] ;  /* 0x000000108ccba981 */ /* 0x000162000c1e1100 */
[----:B-1----:R-:W-:-:S03]  /*3b40*/  IADD3 R144, P2, R96, R170, RZ ;  /* 0x000000aa60907210 */ /* 0x002fc60007f5e0ff */
[----:B------:R-:W5:Y:S01]  /*3b50*/  @!P4 LDG.E.U8 R202, desc[UR16][R148.64] ;  /* 0x0000001094cac981 */ /* 0x000f62000c1e1100 */
[C---:B0-----:R-:W-:Y:S02]  /*3b60*/  IADD3 R142, P4, R97.reuse, R170, RZ ;  /* 0x000000aa618e7210 */ /* 0x041fe40007f9e0ff */
[----:B------:R-:W-:Y:S02]  /*3b70*/  PRMT R200, RZ, 0x7610, R200 ;  /* 0x00007610ffc87816 */ /* 0x000fe400000000c8 */
[----:B------:R-:W-:Y:S02]  /*3b80*/  PRMT R198, RZ, 0x7610, R198 ;  /* 0x00007610ffc67816 */ /* 0x000fe400000000c6 */
[-C--:B------:R-:W-:Y:S02]  /*3b90*/  LEA.HI.X.SX32 R145, R96, R176.reuse, 0x1, P2 ;  /* 0x000000b060917211 */ /* 0x080fe400010f0eff */
[----:B------:R-:W-:-:S03]  /*3ba0*/  LEA.HI.X.SX32 R143, R97, R176, 0x1, P4 ;  /* 0x000000b0618f7211 */ /* 0x000fc600020f0eff */
[----:B------:R-:W5:Y:S01]  /*3bb0*/  @!P1 LDG.E.U8 R200, desc[UR16][R144.64] ;  /* 0x0000001090c89981 */ /* 0x000f62000c1e1100 */
[----:B------:R-:W-:-:S03]  /*3bc0*/  SHF.R.S32.HI R185, RZ, 0x1f, R178 ;  /* 0x0000001fffb97819 */ /* 0x000fc600000114b2 */
[----:B------:R0:W5:Y:S01]  /*3bd0*/  @!P3 LDG.E.U8 R198, desc[UR16][R142.64] ;  /* 0x000000108ec6b981 */ /* 0x000162000c1e1100 */
[----:B------:R-:W-:-:S05]  /*3be0*/  IADD3 R140, P1, R178, R165, RZ ;  /* 0x000000a5b28c7210 */ /* 0x000fca0007f3e0ff */
[----:B------:R-:W-:Y:S01]  /*3bf0*/  IMAD.X R141, R185, 0x1, R174, P1 ;  /* 0x00000001b98d7824 */ /* 0x000fe200008e06ae */
[----:B------:R-:W-:-:S05]  /*3c00*/  IADD3 R150, P1, R178, R163, RZ ;  /* 0x000000a3b2967210 */ /* 0x000fca0007f3e0ff */
[C---:B------:R-:W-:Y:S01]  /*3c10*/  IMAD.X R151, R185.reuse, 0x1, R173, P1 ;  /* 0x00000001b9977824 */ /* 0x040fe200008e06ad */
[C---:B0-----:R-:W-:Y:S02]  /*3c20*/  IADD3 R142, P1, R178.reuse, R159, RZ ;  /* 0x0000009fb28e7210 */ /* 0x041fe40007f3e0ff */
[----:B------:R-:W-:Y:S01]  /*3c30*/  PRMT R193, RZ, 0x7610, R193 ;  /* 0x00007610ffc17816 */ /* 0x000fe200000000c1 */
[----:B------:R-:W-:Y:S02]  /*3c40*/  BAR.SYNC.DEFER_BLOCKING 0x0 ;  /* 0x0000000000007b1d */ /* 0x000fe40000010000 */
[----:B------:R-:W-:Y:S01]  /*3c50*/  IMAD.X R143, R185, 0x1, R171, P1 ;  /* 0x00000001b98f7824 */ /* 0x000fe200008e06ab */
[----:B------:R-:W-:Y:S02]  /*3c60*/  IADD3 R148, P1, R178, R157, RZ ;  /* 0x0000009db2947210 */ /* 0x000fe40007f3e0ff */
[----:B------:R-:W-:-:S03]  /*3c70*/  PRMT R189, RZ, 0x7610, R189 ;  /* 0x00007610ffbd7816 */ /* 0x000fc600000000bd */
[C---:B------:R-:W-:Y:S01]  /*3c80*/  IMAD.X R149, R185.reuse, 0x1, R169, P1 ;  /* 0x00000001b9957824 */ /* 0x040fe200008e06a9 */
[C---:B------:R-:W-:Y:S02]  /*3c90*/  IADD3 R146, P2, R178.reuse, R167, RZ ;  /* 0x000000a7b2927210 */ /* 0x040fe40007f5e0ff */
[----:B------:R-:W-:Y:S02]  /*3ca0*/  PRMT R199, RZ, 0x7610, R199 ;  /* 0x00007610ffc77816 */ /* 0x000fe400000000c7 */
[----:B------:R-:W-:Y:S01]  /*3cb0*/  PRMT R201, RZ, 0x7610, R201 ;  /* 0x00007610ffc97816 */ /* 0x000fe200000000c9 */
[----:B------:R-:W-:Y:S01]  /*3cc0*/  IMAD.X R147, R185, 0x1, R175, P2 ;  /* 0x00000001b9937824 */ /* 0x000fe200010e06af */
[----:B------:R-:W-:Y:S01]  /*3cd0*/  IADD3 R144, P2, R178, R161, RZ ;  /* 0x000000a1b2907210 */ /* 0x000fe20007f5e0ff */
[----:B------:R0:W5:Y:S04]  /*3ce0*/  @!P0 LDG.E.U8 R193, desc[UR16][R140.64] ;  /* 0x000000108cc18981 */ /* 0x000168000c1e1100 */
[----:B------:R1:W5:Y:S01]  /*3cf0*/  @!P0 LDG.E.U8 R189, desc[UR16][R150.64] ;  /* 0x0000001096bd8981 */ /* 0x000362000c1e1100 */
[----:B------:R-:W-:-:S03]  /*3d00*/  PRMT R182, RZ, 0x7610, R182 ;  /* 0x00007610ffb67816 */ /* 0x000fc600000000b6 */
[----:B------:R2:W5:Y:S01]  /*3d10*/  @!P0 LDG.E.U8 R199, desc[UR16][R142.64] ;  /* 0x000000108ec78981 */ /* 0x000562000c1e1100 */
[----:B0-----:R-:W-:-:S03]  /*3d20*/  IADD3 R140, P1, R178, R153, RZ ;  /* 0x00000099b28c7210 */ /* 0x001fc60007f3e0ff */
[----:B------:R0:W5:Y:S02]  /*3d30*/  @!P0 LDG.E.U8 R201, desc[UR16][R146.64] ;  /* 0x0000001092c98981 */ /* 0x000164000c1e1100 */
[C---:B------:R-:W-:Y:S01]  /*3d40*/  IMAD.X R141, R185.reuse, 0x1, R166, P1 ;  /* 0x00000001b98d7824 */ /* 0x040fe200008e06a6 */
[C---:B-1----:R-:W-:Y:S01]  /*3d50*/  IADD3 R150, P1, R178.reuse, R139, RZ ;  /* 0x0000008bb2967210 */ /* 0x042fe20007f3e0ff */
[C---:B------:R-:W-:Y:S01]  /*3d60*/  IMAD.X R145, R185.reuse, 0x1, R172, P2 ;  /* 0x00000001b9917824 */ /* 0x040fe200010e06ac */
[----:B------:R-:W-:Y:S02]  /*3d70*/  PRMT R188, RZ, 0x7610, R188 ;  /* 0x00007610ffbc7816 */ /* 0x000fe400000000bc */
[----:B------:R1:W5:Y:S01]  /*3d80*/  @!P0 LDG.E.U8 R182, desc[UR16][R140.64] ;  /* 0x000000108cb68981 */ /* 0x000362000c1e1100 */
[----:B------:R-:W-:Y:S01]  /*3d90*/  IMAD.X R151, R185, 0x1, R164, P1 ;  /* 0x00000001b9977824 */ /* 0x000fe200008e06a4 */
[C---:B--2---:R-:W-:Y:S02]  /*3da0*/  IADD3 R142, P1, R178.reuse, R135, RZ ;  /* 0x00000087b28e7210 */ /* 0x044fe40007f3e0ff */
[----:B0-----:R-:W-:-:S03]  /*3db0*/  IADD3 R146, P2, R178, R155, RZ ;  /* 0x0000009bb2927210 */ /* 0x001fc60007f5e0ff */
[C---:B------:R-:W-:Y:S02]  /*3dc0*/  IMAD.X R143, R185.reuse, 0x1, R160, P1 ;  /* 0x00000001b98f7824 */ /* 0x040fe400008e06a0 */
[C---:B------:R-:W-:Y:S01]  /*3dd0*/  IMAD.X R147, R185.reuse, 0x1, R168, P2 ;  /* 0x00000001b9937824 */ /* 0x040fe200010e06a8 */
[----:B-1----:R-:W-:Y:S02]  /*3de0*/  IADD3 R140, P1, R178, R133, RZ ;  /* 0x00000085b28c7210 */ /* 0x002fe40007f3e0ff */
[----:B------:R-:W-:Y:S02]  /*3df0*/  PRMT R187, RZ, 0x7610, R187 ;  /* 0x00007610ffbb7816 */ /* 0x000fe400000000bb */
[----:B------:R0:W2:Y:S01]  /*3e00*/  @!P0 LDG.E.U8 R188, desc[UR16][R146.64] ;  /* 0x0000001092bc8981 */ /* 0x0000a2000c1e1100 */
[----:B------:R-:W-:Y:S01]  /*3e10*/  IMAD.X R141, R185, 0x1, R158, P1 ;  /* 0x00000001b98d7824 */ /* 0x000fe200008e069e */
[----:B------:R-:W-:Y:S02]  /*3e20*/  PRMT R184, RZ, 0x7610, R184 ;  /* 0x00007610ffb87816 */ /* 0x000fe400000000b8 */
[----:B------:R1:W2:Y:S01]  /*3e30*/  @!P0 LDG.E.U8 R187, desc[UR16][R142.64] ;  /* 0x000000108ebb8981 */ /* 0x0002a2000c1e1100 */
[----:B------:R-:W-:-:S02]  /*3e40*/  PRMT R180, RZ, 0x7610, R180 ;  /* 0x00007610ffb47816 */ /* 0x000fc400000000b4 */
[----:B------:R-:W-:Y:S01]  /*3e50*/  PRMT R192, RZ, 0x7610, R192 ;  /* 0x00007610ffc07816 */ /* 0x000fe200000000c0 */
[----:B------:R3:W2:Y:S01]  /*3e60*/  @!P0 LDG.E.U8 R184, desc[UR16][R144.64] ;  /* 0x0000001090b88981 */ /* 0x0006a2000c1e1100 */
[----:B0-----:R-:W-:-:S03]  /*3e70*/  IADD3 R146, P1, R178, R129, RZ ;  /* 0x00000081b2927210 */ /* 0x001fc60007f3e0ff */
[----:B------:R0:W2:Y:S02]  /*3e80*/  @!P0 LDG.E.U8 R180, desc[UR16][R140.64] ;  /* 0x000000108cb48981 */ /* 0x0000a4000c1e1100 */
[C---:B------:R-:W-:Y:S01]  /*3e90*/  IMAD.X R147, R185.reuse, 0x1, R154, P1 ;  /* 0x00000001b9937824 */ /* 0x040fe200008e069a */
[C---:B-1----:R-:W-:Y:S01]  /*3ea0*/  IADD3 R142, P1, R178.reuse, R127, RZ ;  /* 0x0000007fb28e7210 */ /* 0x042fe20007f3e0ff */
[----:B------:R1:W2:Y:S01]  /*3eb0*/  @!P0 LDG.E.U8 R192, desc[UR16][R148.64] ;  /* 0x0000001094c08981 */ /* 0x0002a2000c1e1100 */
[C---:B---3--:R-:W-:Y:S02]  /*3ec0*/  IADD3 R144, P2, R178.reuse, R137, RZ ;  /* 0x00000089b2907210 */ /* 0x048fe40007f5e0ff */
[----:B------:R-:W-:Y:S01]  /*3ed0*/  PRMT R190, RZ, 0x7610, R190 ;  /* 0x00007610ffbe7816 */ /* 0x000fe200000000be */
[C---:B------:R-:W-:Y:S01]  /*3ee0*/  IMAD.X R143, R185.reuse, 0x1, R152, P1 ;  /* 0x00000001b98f7824 */ /* 0x040fe200008e0698 */
[----:B------:R-:W-:Y:S01]  /*3ef0*/  SHF.R.S32.HI R183, RZ, 0x1f, R178 ;  /* 0x0000001fffb77819 */ /* 0x000fe200000114b2 */
[----:B------:R-:W-:Y:S01]  /*3f00*/  IMAD.X R145, R185, 0x1, R162, P2 ;  /* 0x00000001b9917824 */ /* 0x000fe200010e06a2 */
[----:B0-----:R-:W-:-:S02]  /*3f10*/  IADD3 R140, P1, R178, R105, RZ ;  /* 0x00000069b28c7210 */ /* 0x001fc40007f3e0ff */
[----:B------:R-:W-:Y:S01]  /*3f20*/  PRMT R195, RZ, 0x7610, R195 ;  /* 0x00007610ffc37816 */ /* 0x000fe200000000c3 */
[----:B------:R0:W3:Y:S01]  /*3f30*/  @!P0 LDG.E.U8 R190, desc[UR16][R146.64] ;  /* 0x0000001092be8981 */ /* 0x0000e2000c1e1100 */
[----:B-1----:R-:W-:Y:S01]  /*3f40*/  IADD3 R148, P2, R178, R131, RZ ;  /* 0x00000083b2947210 */ /* 0x002fe20007f5e0ff */
[----:B------:R-:W-:-:S04]  /*3f50*/  IMAD.X R141, R183, 0x1, R118, P1 ;  /* 0x00000001b78d7824 */ /* 0x000fc800008e0676 */
[----:B------:R-:W-:Y:S01]  /*3f60*/  IMAD.X R149, R185, 0x1, R156, P2 ;  /* 0x00000001b9957824 */ /* 0x000fe200010e069c */
[----:B0-----:R-:W-:-:S04]  /*3f70*/  IADD3 R146, P1, R178, R107, RZ ;  /* 0x0000006bb2927210 */ /* 0x001fc80007f3e0ff */
[----:B------:R0:W2:Y:S01]  /*3f80*/  @!P0 LDG.E.U8 R195, desc[UR16][R148.64] ;  /* 0x0000001094c38981 */ /* 0x0000a2000c1e1100 */
[----:B------:R-:W-:Y:S02]  /*3f90*/  PRMT R232, RZ, 0x7610, R232 ;  /* 0x00007610ffe87816 */ /* 0x000fe400000000e8 */
[----:B------:R-:W-:Y:S01]  /*3fa0*/  PRMT R191, RZ, 0x7610, R191 ;  /* 0x00007610ffbf7816 */ /* 0x000fe200000000bf */
[----:B------:R-:W-:Y:S01]  /*3fb0*/  IMAD.X R147, R183, 0x1, R120, P1 ;  /* 0x00000001b7937824 */ /* 0x000fe200008e0678 */
[----:B------:R-:W-:Y:S02]  /*3fc0*/  PRMT R186, RZ, 0x7610, R186 ;  /* 0x00007610ffba7816 */ /* 0x000fe400000000ba */
[----:B------:R1:W3:Y:S01]  /*3fd0*/  @!P0 LDG.E.U8 R232, desc[UR16][R140.64] ;  /* 0x000000108ce88981 */ /* 0x0002e2000c1e1100 */
[----:B0-----:R-:W-:-:S03]  /*3fe0*/  IADD3 R148, P1, R178, R111, RZ ;  /* 0x0000006fb2947210 */ /* 0x001fc60007f3e0ff */
[----:B------:R0:W3:Y:S01]  /*3ff0*/  @!P0 LDG.E.U8 R191, desc[UR16][R144.64] ;  /* 0x0000001090bf8981 */ /* 0x0000e2000c1e1100 */
[----:B------:R-:W-:Y:S01]  /*4000*/  PRMT R197, RZ, 0x7610, R197 ;  /* 0x00007610ffc57816 */ /* 0x000fe200000000c5 */
[C---:B------:R-:W-:Y:S02]  /*4010*/  IMAD.X R149, R183.reuse, 0x1, R124, P1 ;  /* 0x00000001b7957824 */ /* 0x040fe400008e067c */
[----:B------:R4:W3:Y:S01]  /*4020*/  @!P0 LDG.E.U8 R186, desc[UR16][R142.64] ;  /* 0x000000108eba8981 */ /* 0x0008e2000c1e1100 */
[C---:B-1----:R-:W-:Y:S02]  /*4030*/  IADD3 R140, P1, R178.reuse, R113, RZ ;  /* 0x00000071b28c7210 */ /* 0x042fe40007f3e0ff */
[----:B------:R-:W-:Y:S01]  /*4040*/  PRMT R235, RZ, 0x7610, R235 ;  /* 0x00007610ffeb7816 */ /* 0x000fe200000000eb */
[----:B------:R1:W3:Y:S01]  /*4050*/  @!P0 LDG.E.U8 R197, desc[UR16][R150.64] ;  /* 0x0000001096c58981 */ /* 0x0002e2000c1e1100 */
[----:B0-----:R-:W-:Y:S01]  /*4060*/  IADD3 R144, P2, R178, R104, RZ ;  /* 0x00000068b2907210 */ /* 0x001fe20007f5e0ff */
[----:B------:R-:W-:Y:S01]  /*4070*/  IMAD.X R141, R183, 0x1, R126, P1 ;  /* 0x00000001b78d7824 */ /* 0x000fe200008e067e */
[----:B------:R-:W-:-:S02]  /*4080*/  PRMT R233, RZ, 0x7610, R233 ;  /* 0x00007610ffe97816 */ /* 0x000fc400000000e9 */
[----:B------:R0:W3:Y:S01]  /*4090*/  @!P0 LDG.E.U8 R235, desc[UR16][R146.64] ;  /* 0x0000001092eb8981 */ /* 0x0000e2000c1e1100 */
[----:B------:R-:W-:Y:S01]  /*40a0*/  IMAD.X R145, R183, 0x1, R116, P2 ;  /* 0x00000001b7917824 */ /* 0x000fe200010e0674 */
[C---:B----4-:R-:W-:Y:S02]  /*40b0*/  IADD3 R142, P1, R178.reuse, R117, RZ ;  /* 0x00000075b28e7210 */ /* 0x050fe40007f3e0ff */
[----:B-1----:R-:W-:-:S03]  /*40c0*/  IADD3 R150, P2, R178, R109, RZ ;  /* 0x0000006db2967210 */ /* 0x002fc60007f5e0ff */
[C---:B------:R-:W-:Y:S02]  /*40d0*/  IMAD.X R143, R183.reuse, 0x1, R130, P1 ;  /* 0x00000001b78f7824 */ /* 0x040fe400008e0682 */
[C---:B------:R-:W-:Y:S01]  /*40e0*/  IMAD.X R151, R183.reuse, 0x1, R122, P2 ;  /* 0x00000001b7977824 */ /* 0x040fe200010e067a */
[----:B0-----:R-:W-:Y:S02]  /*40f0*/  IADD3 R146, P1, R178, R119, RZ ;  /* 0x00000077b2927210 */ /* 0x001fe40007f3e0ff */
[----:B------:R-:W-:Y:S02]  /*4100*/  PRMT R236, RZ, 0x7610, R236 ;  /* 0x00007610ffec7816 */ /* 0x000fe400000000ec */
[----:B------:R0:W4:Y:S01]  /*4110*/  @!P0 LDG.E.U8 R233, desc[UR16][R150.64] ;  /* 0x0000001096e98981 */ /* 0x000122000c1e1100 */
[----:B------:R-:W-:Y:S01]  /*4120*/  IMAD.X R147, R183, 0x1, R132, P1 ;  /* 0x00000001b7937824 */ /* 0x000fe200008e0684 */
[----:B------:R-:W-:Y:S02]  /*4130*/  PRMT R185, RZ, 0x7610, R185 ;  /* 0x00007610ffb97816 */ /* 0x000fe400000000b9 */
[----:B------:R1:W4:Y:S01]  /*4140*/  @!P0 LDG.E.U8 R236, desc[UR16][R140.64] ;  /* 0x000000108cec8981 */ /* 0x000322000c1e1100 */
[----:B------:R-:W-:-:S02]  /*4150*/  PRMT R238, RZ, 0x7610, R238 ;  /* 0x00007610ffee7816 */ /* 0x000fc400000000ee */
[----:B------:R-:W-:Y:S01]  /*4160*/  PRMT R234, RZ, 0x7610, R234 ;  /* 0x00007610ffea7816 */ /* 0x000fe200000000ea */
[----:B------:R1:W4:Y:S01]  /*4170*/  @!P0 LDG.E.U8 R185, desc[UR16][R144.64] ;  /* 0x0000001090b98981 */ /* 0x000322000c1e1100 */
[C---:B0-----:R-:W-:Y:S02]  /*4180*/  IADD3 R150, P1, R178.reuse, R123, RZ ;  /* 0x0000007bb2967210 */ /* 0x041fe40007f3e0ff */
[----:B------:R-:W-:Y:S01]  /*4190*/  PRMT R237, RZ, 0x7610, R237 ;  /* 0x00007610ffed7816 */ /* 0x000fe200000000ed */
[----:B------:R0:W4:Y:S02]  /*41a0*/  @!P0 LDG.E.U8 R238, desc[UR16][R142.64] ;  /* 0x000000108eee8981 */ /* 0x000124000c1e1100 */
[----:B------:R-:W-:Y:S01]  /*41b0*/  IMAD.X R151, R183, 0x1, R136, P1 ;  /* 0x00000001b7977824 */ /* 0x000fe200008e0688 */
[C---:B-1----:R-:W-:Y:S01]  /*41c0*/  IADD3 R140, P1, R178.reuse, R125, RZ ;  /* 0x0000007db28c7210 */ /* 0x042fe20007f3e0ff */
[----:B------:R1:W4:Y:S01]  /*41d0*/  @!P0 LDG.E.U8 R234, desc[UR16][R148.64] ;  /* 0x0000001094ea8981 */ /* 0x000322000c1e1100 */
[----:B------:R-:W-:-:S03]  /*41e0*/  IADD3 R144, P2, R178, R115, RZ ;  /* 0x00000073b2907210 */ /* 0x000fc60007f5e0ff */
[C---:B------:R-:W-:Y:S02]  /*41f0*/  IMAD.X R141, R183.reuse, 0x1, R138, P1 ;  /* 0x00000001b78d7824 */ /* 0x040fe400008e068a */
[C---:B------:R-:W-:Y:S01]  /*4200*/  IMAD.X R145, R183.reuse, 0x1, R128, P2 ;  /* 0x00000001b7917824 */ /* 0x040fe200010e0680 */
[C---:B0-----:R-:W-:Y:S02]  /*4210*/  IADD3 R142, P1, R178.reuse, R103, RZ ;  /* 0x00000067b28e7210 */ /* 0x041fe40007f3e0ff */
[----:B-1----:R-:W-:Y:S02]  /*4220*/  IADD3 R148, P2, R178, R121, RZ ;  /* 0x00000079b2947210 */ /* 0x002fe40007f5e0ff */
[----:B------:R0:W4:Y:S01]  /*4230*/  @!P0 LDG.E.U8 R237, desc[UR16][R144.64] ;  /* 0x0000001090ed8981 */ /* 0x000122000c1e1100 */
[----:B------:R-:W-:Y:S01]  /*4240*/  PRMT R240, RZ, 0x7610, R240 ;  /* 0x00007610fff07816 */ /* 0x000fe200000000f0 */
[C---:B------:R-:W-:Y:S02]  /*4250*/  IMAD.X R143, R183.reuse, 0x1, R114, P1 ;  /* 0x00000001b78f7824 */ /* 0x040fe400008e0672 */
[----:B------:R-:W-:Y:S01]  /*4260*/  IMAD.X R149, R183, 0x1, R134, P2 ;  /* 0x00000001b7957824 */ /* 0x000fe200010e0686 */
[----:B------:R-:W-:-:S04]  /*4270*/  PRMT R239, RZ, 0x7610, R239 ;  /* 0x00007610ffef7816 */ /* 0x000fc800000000ef */
[----:B------:R1:W4:Y:S01]  /*4280*/  @!P0 LDG.E.U8 R240, desc[UR16][R148.64] ;  /* 0x0000001094f08981 */ /* 0x000322000c1e1100 */
[C---:B0-----:R-:W-:Y:S02]  /*4290*/  IADD3 R144, P1, R178.reuse, R102, RZ ;  /* 0x00000066b2907210 */ /* 0x041fe40007f3e0ff */
[----:B------:R-:W-:Y:S01]  /*42a0*/  PRMT R242, RZ, 0x7610, R242 ;  /* 0x00007610fff27816 */ /* 0x000fe200000000f2 */
[----:B------:R0:W4:Y:S02]  /*42b0*/  @!P0 LDG.E.U8 R239, desc[UR16][R146.64] ;  /* 0x0000001092ef8981 */ /* 0x000124000c1e1100 */
[----:B------:R-:W-:Y:S01]  /*42c0*/  IMAD.X R145, R183, 0x1, R112, P1 ;  /* 0x00000001b7917824 */ /* 0x000fe200008e0670 */
[----:B------:R-:W-:Y:S02]  /*42d0*/  PRMT R241, RZ, 0x7610, R241 ;  /* 0x00007610fff17816 */ /* 0x000fe400000000f1 */
[----:B------:R-:W-:Y:S01]  /*42e0*/  PRMT R243, RZ, 0x7610, R243 ;  /* 0x00007610fff37816 */ /* 0x000fe200000000f3 */
[----:B------:R0:W4:Y:S01]  /*42f0*/  @!P0 LDG.E.U8 R242, desc[UR16][R140.64] ;  /* 0x000000108cf28981 */ /* 0x000122000c1e1100 */
[----:B-1----:R-:W-:-:S02]  /*4300*/  IADD3 R148, P1, R178, R101, RZ ;  /* 0x00000065b2947210 */ /* 0x002fc40007f3e0ff */
[----:B------:R-:W-:Y:S01]  /*4310*/  PRMT R245, RZ, 0x7610, R245 ;  /* 0x00007610fff57816 */ /* 0x000fe200000000f5 */
[----:B------:R1:W4:Y:S02]  /*4320*/  @!P0 LDG.E.U8 R241, desc[UR16][R150.64] ;  /* 0x0000001096f18981 */ /* 0x000324000c1e1100 */
[C---:B------:R-:W-:Y:S01]  /*4330*/  IMAD.X R149, R183.reuse, 0x1, R110, P1 ;  /* 0x00000001b7957824 */ /* 0x040fe200008e066e */
[C---:B0-----:R-:W-:Y:S01]  /*4340*/  IADD3 R146, P1, R178.reuse, R100, RZ ;  /* 0x00000064b2927210 */ /* 0x041fe20007f3e0ff */
[----:B------:R0:W4:Y:S04]  /*4350*/  @!P0 LDG.E.U8 R243, desc[UR16][R142.64] ;  /* 0x000000108ef38981 */ /* 0x000128000c1e1100 */
[----:B------:R-:W-:Y:S01]  /*4360*/  IMAD.X R147, R183, 0x1, R108, P1 ;  /* 0x00000001b7937824 */ /* 0x000fe200008e066c */
[----:B------:R-:W-:Y:S01]  /*4370*/  IADD3 R140, P1, R178, R68, RZ ;  /* 0x00000044b28c7210 */ /* 0x000fe20007f3e0ff */
[----:B------:R0:W4:Y:S01]  /*4380*/  @!P0 LDG.E.U8 R245, desc[UR16][R144.64] ;  /* 0x0000001090f58981 */ /* 0x000122000c1e1100 */
[----:B-1----:R-:W-:-:S02]  /*4390*/  PRMT R150, RZ, 0x7610, R150 ;  /* 0x00007610ff967816 */ /* 0x002fc40000000096 */
[----:B------:R-:W-:Y:S01]  /*43a0*/  PRMT R151, RZ, 0x7610, R151 ;  /* 0x00007610ff977816 */ /* 0x000fe20000000097 */
[----:B------:R-:W-:Y:S01]  /*43b0*/  IMAD.X R141, R183, 0x1, R106, P1 ;  /* 0x00000001b78d7824 */ /* 0x000fe200008e066a */
[----:B0-----:R-:W-:Y:S02]  /*43c0*/  PRMT R142, RZ, 0x7610, R142 ;  /* 0x00007610ff8e7816 */ /* 0x001fe4000000008e */
[----:B------:R-:W4:Y:S04]  /*43d0*/  @!P0 LDG.E.U8 R150, desc[UR16][R148.64] ;  /* 0x0000001094968981 */ /* 0x000f28000c1e1100 */
[----:B------:R-:W4:Y:S04]  /*43e0*/  @!P0 LDG.E.U8 R151, desc[UR16][R146.64] ;  /* 0x0000001092978981 */ /* 0x000f28000c1e1100 */
[----:B------:R0:W4:Y:S01]  /*43f0*/  @!P0 LDG.E.U8 R142, desc[UR16][R140.64] ;  /* 0x000000108c8e8981 */ /* 0x000122000c1e1100 */
[----:B------:R-:W-:-:S02]  /*4400*/  IMAD.SHL.U32 R143, R231, 0x40, RZ ;  /* 0x00000040e78f7824 */ /* 0x000fc400078e00ff */
[----:B------:R-:W-:-:S03]  /*4410*/  IMAD.SHL.U32 R144, R231, 0x8, RZ ;  /* 0x00000008e7907824 */ /* 0x000fc600078e00ff */
[----:B------:R-:W-:-:S04]  /*4420*/  LOP3.LUT R143, R143, 0xfc0, RZ, 0xc0, !PT ;  /* 0x00000fc08f8f7812 */ /* 0x000fc800078ec0ff */
[----:B------:R-:W-:-:S04]  /*4430*/  LOP3.LUT R143, R143, 0x30, R144, 0xf8, !PT ;  /* 0x000000308f8f7812 */ /* 0x000fc800078ef890 */
[----:B------:R-:W-:-:S04]  /*4440*/  LOP3.LUT R230, R143, R230, RZ, 0xfc, !PT ;  /* 0x000000e68fe67212 */ /* 0x000fc800078efcff */
[C---:B------:R-:W-:Y:S02]  /*4450*/  LOP3.LUT R143, R230.reuse, 0x10, RZ, 0x3c, !PT ;  /* 0x00000010e68f7812 */ /* 0x040fe400078e3cff */
[C---:B0-----:R-:W-:Y:S02]  /*4460*/  LOP3.LUT R140, R230.reuse, 0x20, RZ, 0x3c, !PT ;  /* 0x00000020e68c7812 */ /* 0x041fe400078e3cff */
[----:B------:R-:W-:Y:S01]  /*4470*/  LOP3.LUT R141, R230, 0x30, RZ, 0x3c, !PT ;  /* 0x00000030e68d7812 */ /* 0x000fe200078e3cff */
[----:B------:R-:W-:Y:S04]  /*4480*/  STS.U8 [R230+UR10], R211 ;  /* 0x000000d3e6007988 */ /* 0x000fe8000800000a */
[----:B------:R-:W-:Y:S04]  /*4490*/  STS.U8 [R230+UR10+0x2], R229 ;  /* 0x000002e5e6007988 */ /* 0x000fe8000800000a */
[----:B------:R-:W-:Y:S04]  /*44a0*/  STS.U8 [R230+UR10+0x4], R228 ;  /* 0x000004e4e6007988 */ /* 0x000fe8000800000a */
[----:B-----5:R-:W-:Y:S04]  /*44b0*/  STS.U8 [R230+UR10+0x6], R227 ;  /* 0x000006e3e6007988 */ /* 0x020fe8000800000a */
[----:B------:R-:W-:Y:S04]  /*44c0*/  STS.U8 [R230+UR10+0x8], R217 ;  /* 0x000008d9e6007988 */ /* 0x000fe8000800000a */
[----:B------:R-:W-:Y:S04]  /*44d0*/  STS.U8 [R230+UR10+0xa], R226 ;  /* 0x00000ae2e6007988 */ /* 0x000fe8000800000a */
[----:B------:R-:W-:Y:S04]  /*44e0*/  STS.U8 [R230+UR10+0xc], R225 ;  /* 0x00000ce1e6007988 */ /* 0x000fe8000800000a */
[----:B------:R-:W-:Y:S04]  /*44f0*/  STS.U8 [R230+UR10+0xe], R224 ;  /* 0x00000ee0e6007988 */ /* 0x000fe8000800000a */
[----:B------:R-:W-:Y:S04]  /*4500*/  STS.U8 [R143+UR10], R223 ;  /* 0x000000df8f007988 */ /* 0x000fe8000800000a */
[----:B------:R-:W-:Y:S04]  /*4510*/  STS.U8 [R143+UR10+0x2], R222 ;  /* 0x000002de8f007988 */ /* 0x000fe8000800000a */
[----:B------:R-:W-:Y:S04]  /*4520*/  STS.U8 [R143+UR10+0x4], R221 ;  /* 0x000004dd8f007988 */ /* 0x000fe8000800000a */
[----:B------:R-:W-:Y:S04]  /*4530*/  STS.U8 [R143+UR10+0x6], R220 ;  /* 0x000006dc8f007988 */ /* 0x000fe8000800000a */
[----:B------:R-:W-:Y:S04]  /*4540*/  STS.U8 [R143+UR10+0x8], R208 ;  /* 0x000008d08f007988 */ /* 0x000fe8000800000a */
[----:B------:R-:W-:Y:S04]  /*4550*/  STS.U8 [R143+UR10+0xa], R219 ;  /* 0x00000adb8f007988 */ /* 0x000fe8000800000a */
[----:B------:R-:W-:Y:S04]  /*4560*/  STS.U8 [R143+UR10+0xc], R218 ;  /* 0x00000cda8f007988 */ /* 0x000fe8000800000a */
[----:B------:R0:W-:Y:S04]  /*4570*/  STS.U8 [R143+UR10+0xe], R216 ;  /* 0x00000ed88f007988 */ /* 0x0001e8000800000a */
[----:B------:R-:W-:Y:S04]  /*4580*/  STS.U8 [R140+UR10], R215 ;  /* 0x000000d78c007988 */ /* 0x000fe8000800000a */
[----:B------:R-:W-:Y:S01]  /*4590*/  STS.U8 [R140+UR10+0x2], R214 ;  /* 0x000002d68c007988 */ /* 0x000fe2000800000a */
[----:B0-----:R-:W-:-:S03]  /*45a0*/  LOP3.LUT R143, R2, 0x10, RZ, 0x3c, !PT ;  /* 0x00000010028f7812 */ /* 0x001fc600078e3cff */
        /* <DEDUP_REMOVED lines=15> */
[----:B------:R1:W-:Y:S04]  /*46a0*/  STS.U8 [R2+UR10+0x1000], R201 ;  /* 0x001000c902007988 */ /* 0x0003e8000800000a */
[----:B------:R1:W-:Y:S01]  /*46b0*/  STS.U8 [R2+UR10+0x1200], R199 ;  /* 0x001200c702007988 */ /* 0x0003e2000800000a */
[----:B0-----:R-:W-:-:S03]  /*46c0*/  LOP3.LUT R141, R2, 0x30, RZ, 0x3c, !PT ;  /* 0x00000030028d7812 */ /* 0x001fc600078e3cff */
[----:B--2---:R1:W-:Y:S04]  /*46d0*/  STS.U8 [R2+UR10+0x1600], R195 ;  /* 0x001600c302007988 */ /* 0x0043e8000800000a */
[----:B---3--:R1:W-:Y:S04]  /*46e0*/  STS.U8 [R2+UR10+0x1400], R197 ;  /* 0x001400c502007988 */ /* 0x0083e8000800000a */
[----:B------:R1:W-:Y:S04]  /*46f0*/  STS.U8 [R2+UR10+0x1c00], R235 ;  /* 0x001c00eb02007988 */ /* 0x0003e8000800000a */
[----:B----4-:R1:W-:Y:S04]  /*4700*/  STS.U8 [R2+UR10+0x1a00], R237 ;  /* 0x001a00ed02007988 */ /* 0x0103e8000800000a */
[----:B------:R1:W-:Y:S04]  /*4710*/  STS.U8 [R2+UR10+0x1800], R241 ;  /* 0x001800f102007988 */ /* 0x0003e8000800000a */
        /* <DEDUP_REMOVED lines=24> */
[----:B------:R1:W-:Y:S01]  /*48a0*/  STS.U8 [R141+UR10+0x1f80], R142 ;  /* 0x001f808e8d007988 */ /* 0x0003e2000800000a */
[----:B------:R0:W-:Y:S06]  /*48b0*/  MEMBAR.ALL.CTA ;  /* 0x0000000000007992 */ /* 0x0001ec0000008000 */
[----:B0-----:R-:W0:Y:S02]  /*48c0*/  FENCE.VIEW.ASYNC.S ;  /* 0x00000000000073c6 */ /* 0x001e240000000000 */
[----:B0-----:R-:W-:Y:S06]  /*48d0*/  BAR.SYNC.DEFER_BLOCKING 0x0 ;  /* 0x0000000000007b1d */ /* 0x001fec0000010000 */
[----:B------:R-:W-:Y:S01]  /*48e0*/  UMOV UR20, UR4 ;  /* 0x0000000400147c82 */ /* 0x000fe20008000000 */
[----:B------:R-:W-:Y:S01]  /*48f0*/  UMOV UR21, 0x80000020 ;  /* 0x8000002000157882 */ /* 0x000fe20000000000 */
[----:B------:R-:W-:Y:S01]  /*4900*/  UMOV UR22, UR6 ;  /* 0x0000000600167c82 */ /* 0x000fe20008000000 */
[----:B------:R-:W-:Y:S01]  /*4910*/  UMOV UR23, 0x80000020 ;  /* 0x8000002000177882 */ /* 0x000fe20000000000 */
[----:B------:R-:W-:-:S06]  /*4920*/  WARPGROUP.ARRIVE ;  /* 0x00000000000079c5 */ /* 0x000fcc0000000000 */
[----:B------:R-:W-:Y:S01]  /*4930*/  QGMMA.64x64x32.F32.E5M2.E5M2 R24, gdesc[UR20], R24 ;  /* 0x00e00000141879f3 */ /* 0x000fe20008703818 */
[----:B------:R-:W-:Y:S02]  /*4940*/  USHF.R.S32.HI UR8, URZ, 0x1f, UR18 ;  /* 0x0000001f3f087899 */ /* 0x000fe40008011412 */
[----:B------:R-:W-:-:S04]  /*4950*/  IADD3 R104, P5, R104, UR18, RZ ;  /* 0x0000001268687c10 */ /* 0x000fc8000ffbe0ff */
[----:B------:R-:W-:Y:S02]  /*4960*/  IADD3.X R116, R116, UR8, RZ, P5, !PT ;  /* 0x0000000874747c10 */ /* 0x000fe4000affe4ff */
[----:B------:R-:W-:Y:S02]  /*4970*/  IADD3 R117, P5, R117, UR18, RZ ;  /* 0x0000001275757c10 */ /* 0x000fe4000ffbe0ff */
[----:B------:R-:W-:Y:S02]  /*4980*/  IADD3 R68, P0, R68, UR18, RZ ;  /* 0x0000001244447c10 */ /* 0x000fe4000ff1e0ff */
[----:B------:R-:W-:Y:S02]  /*4990*/  IADD3 R100, P1, R100, UR18, RZ ;  /* 0x0000001264647c10 */ /* 0x000fe4000ff3e0ff */
[----:B------:R-:W-:Y:S02]  /*49a0*/  IADD3 R101, P2, R101, UR18, RZ ;  /* 0x0000001265657c10 */ /* 0x000fe4000ff5e0ff */
[----:B------:R-:W-:-:S02]  /*49b0*/  IADD3 R102, P3, R102, UR18, RZ ;  /* 0x0000001266667c10 */ /* 0x000fc4000ff7e0ff */
[----:B------:R-:W-:Y:S02]  /*49c0*/  IADD3.X R130, R130, UR8, RZ, P5, !PT ;  /* 0x0000000882827c10 */ /* 0x000fe4000affe4ff */
[----:B------:R-:W-:Y:S01]  /*49d0*/  IADD3 R131, P5, R131, UR18, RZ ;  /* 0x0000001283837c10 */ /* 0x000fe2000ffbe0ff */
[----:B------:R-:W-:Y:S01]  /*49e0*/  QGMMA.64x64x32.F32.E5M2.E5M2 R24, gdesc[UR12], R24, gsb0 ;  /* 0x00e000000c1879f3 */ /* 0x000fe20008003818 */
[----:B------:R-:W-:Y:S02]  /*49f0*/  IADD3 R103, P4, R103, UR18, RZ ;  /* 0x0000001267677c10 */ /* 0x000fe4000ff9e0ff */
[----:B------:R-:W-:Y:S02]  /*4a00*/  IADD3.X R106, R106, UR8, RZ, P0, !PT ;  /* 0x000000086a6a7c10 */ /* 0x000fe400087fe4ff */
[----:B------:R-:W-:Y:S02]  /*4a10*/  IADD3.X R108, R108, UR8, RZ, P1, !PT ;  /* 0x000000086c6c7c10 */ /* 0x000fe40008ffe4ff */
[----:B------:R-:W-:-:S02]  /*4a20*/  IADD3.X R110, R110, UR8, RZ, P2, !PT ;  /* 0x000000086e6e7c10 */ /* 0x000fc400097fe4ff */
[----:B------:R-:W-:Y:S02]  /*4a30*/  IADD3.X R112, R112, UR8, RZ, P3, !PT ;  /* 0x0000000870707c10 */ /* 0x000fe40009ffe4ff */
[----:B------:R-:W-:Y:S02]  /*4a40*/  IADD3 R105, P6, R105, UR18, RZ ;  /* 0x0000001269697c10 */ /* 0x000fe4000ffde0ff */
[----:B------:R-:W-:Y:S02]  /*4a50*/  IADD3 R107, P0, R107, UR18, RZ ;  /* 0x000000126b6b7c10 */ /* 0x000fe4000ff1e0ff */
[----:B------:R-:W-:Y:S02]  /*4a60*/  IADD3 R109, P1, R109, UR18, RZ ;  /* 0x000000126d6d7c10 */ /* 0x000fe4000ff3e0ff */
[----:B------:R-:W-:Y:S02]  /*4a70*/  IADD3 R111, P2, R111, UR18, RZ ;  /* 0x000000126f6f7c10 */ /* 0x000fe4000ff5e0ff */
[----:B------:R-:W-:Y:S01]  /*4a80*/  IADD3 R113, P3, R113, UR18, RZ ;  /* 0x0000001271717c10 */ /* 0x000fe2000ff7e0ff */
[----:B------:R-:W-:Y:S01]  /*4a90*/  VIADD R177, R177, 0xffffffff ;  /* 0xffffffffb1b17836 */ /* 0x000fe20000000000 */
[----:B------:R-:W-:-:S02]  /*4aa0*/  IADD3.X R156, R156, UR8, RZ, P5, !PT ;  /* 0x000000089c9c7c10 */ /* 0x000fc4000affe4ff */
[----:B------:R-:W-:Y:S02]  /*4ab0*/  IADD3.X R114, R114, UR8, RZ, P4, !PT ;  /* 0x0000000872727c10 */ /* 0x000fe4000a7fe4ff */
[----:B------:R-:W-:Y:S02]  /*4ac0*/  IADD3 R157, P5, R157, UR18, RZ ;  /* 0x000000129d9d7c10 */ /* 0x000fe4000ffbe0ff */
[----:B------:R-:W-:Y:S02]  /*4ad0*/  IADD3 R115, P4, R115, UR18, RZ ;  /* 0x0000001273737c10 */ /* 0x000fe4000ff9e0ff */
[----:B------:R-:W-:Y:S02]  /*4ae0*/  IADD3.X R118, R118, UR8, RZ, P6, !PT ;  /* 0x0000000876767c10 */ /* 0x000fe4000b7fe4ff */
[----:B------:R-:W-:Y:S02]  /*4af0*/  IADD3.X R120, R120, UR8, RZ, P0, !PT ;  /* 0x0000000878787c10 */ /* 0x000fe400087fe4ff */
[----:B------:R-:W-:-:S02]  /*4b00*/  IADD3.X R122, R122, UR8, RZ, P1, !PT ;  /* 0x000000087a7a7c10 */ /* 0x000fc40008ffe4ff */
[----:B------:R-:W-:Y:S02]  /*4b10*/  IADD3.X R124, R124, UR8, RZ, P2, !PT ;  /* 0x000000087c7c7c10 */ /* 0x000fe400097fe4ff */
[----:B------:R-:W-:Y:S02]  /*4b20*/  IADD3.X R126, R126, UR8, RZ, P3, !PT ;  /* 0x000000087e7e7c10 */ /* 0x000fe40009ffe4ff */
[----:B------:R-:W-:Y:S02]  /*4b30*/  IADD3 R119, P6, R119, UR18, RZ ;  /* 0x0000001277777c10 */ /* 0x000fe4000ffde0ff */
[----:B------:R-:W-:Y:S02]  /*4b40*/  IADD3 R121, P0, R121, UR18, RZ ;  /* 0x0000001279797c10 */ /* 0x000fe4000ff1e0ff */
[----:B------:R-:W-:Y:S02]  /*4b50*/  IADD3 R123, P1, R123, UR18, RZ ;  /* 0x000000127b7b7c10 */ /* 0x000fe4000ff3e0ff */
[----:B------:R-:W-:-:S02]  /*4b60*/  IADD3 R125, P2, R125, UR18, RZ ;  /* 0x000000127d7d7c10 */ /* 0x000fc4000ff5e0ff */
[----:B------:R-:W-:Y:S02]  /*4b70*/  IADD3 R127, P3, R127, UR18, RZ ;  /* 0x000000127f7f7c10 */ /* 0x000fe4000ff7e0ff */
[----:B------:R-:W-:Y:S02]  /*4b80*/  IADD3.X R169, R169, UR8, RZ, P5, !PT ;  /* 0x00000008a9a97c10 */ /* 0x000fe4000affe4ff */
[----:B------:R-:W-:Y:S02]  /*4b90*/  IADD3.X R128, R128, UR8, RZ, P4, !PT ;  /* 0x0000000880807c10 */ /* 0x000fe4000a7fe4ff */
[----:B------:R-:W-:Y:S02]  /*4ba0*/  ISETP.NE.U32.AND P5, PT, R177, RZ, PT ;  /* 0x000000ffb100720c */ /* 0x000fe40003fa5070 */
[----:B------:R-:W-:Y:S02]  /*4bb0*/  IADD3 R129, P4, R129, UR18, RZ ;  /* 0x0000001281817c10 */ /* 0x000fe4000ff9e0ff */
[----:B------:R-:W-:-:S02]  /*4bc0*/  IADD3.X R132, R132, UR8, RZ, P6, !PT ;  /* 0x0000000884847c10 */ /* 0x000fc4000b7fe4ff */
[----:B------:R-:W-:Y:S02]  /*4bd0*/  IADD3.X R134, R134, UR8, RZ, P0, !PT ;  /* 0x0000000886867c10 */ /* 0x000fe400087fe4ff */
[----:B------:R-:W-:Y:S02]  /*4be0*/  IADD3.X R136, R136, UR8, RZ, P1, !PT ;  /* 0x0000000888887c10 */ /* 0x000fe40008ffe4ff */
[----:B------:R-:W-:Y:S02]  /*4bf0*/  IADD3.X R138, R138, UR8, RZ, P2, !PT ;  /* 0x000000088a8a7c10 */ /* 0x000fe400097fe4ff */
[----:B------:R-:W-:Y:S02]  /*4c00*/  IADD3.X R152, R152, UR8, RZ, P3, !PT ;  /* 0x0000000898987c10 */ /* 0x000fe40009ffe4ff */
[----:B------:R-:W-:Y:S02]  /*4c10*/  IADD3 R133, P6, R133, UR18, RZ ;  /* 0x0000001285857c10 */ /* 0x000fe4000ffde0ff */
[----:B------:R-:W-:-:S02]  /*4c20*/  IADD3 R135, P0, R135, UR18, RZ ;  /* 0x0000001287877c10 */ /* 0x000fc4000ff1e0ff */
[----:B------:R-:W-:Y:S02]  /*4c30*/  IADD3 R137, P1, R137, UR18, RZ ;  /* 0x0000001289897c10 */ /* 0x000fe4000ff3e0ff */
[----:B------:R-:W-:Y:S02]  /*4c40*/  IADD3 R139, P2, R139, UR18, RZ ;  /* 0x000000128b8b7c10 */ /* 0x000fe4000ff5e0ff */
[----:B------:R-:W-:Y:S02]  /*4c50*/  IADD3 R153, P3, R153, UR18, RZ ;  /* 0x0000001299997c10 */ /* 0x000fe4000ff7e0ff */
[----:B------:R-:W-:Y:S02]  /*4c60*/  IADD3.X R154, R154, UR8, RZ, P4, !PT ;  /* 0x000000089a9a7c10 */ /* 0x000fe4000a7fe4ff */
        /* <DEDUP_REMOVED lines=11> */
[----:B------:R-:W-:Y:S01]  /*4d20*/  IADD3.X R168, R168, UR8, RZ, P4, !PT ;  /* 0x00000008a8a87c10 */ /* 0x000fe2000a7fe4ff */
[----:B------:R-:W-:Y:S01]  /*4d30*/  UIADD3 UR11, UR11, -0x40, URZ ;  /* 0xffffffc00b0b7890 */ /* 0x000fe2000fffe03f */
[----:B------:R-:W-:Y:S01]  /*4d40*/  IADD3 R170, P4, R69, R170, RZ ;  /* 0x000000aa45aa7210 */ /* 0x000fe20007f9e0ff */
[----:B------:R-:W-:Y:S02]  /*4d50*/  WARPGROUP.DEPBAR.LE gsb0, 0x0 ;  /* 0x00008000000079c5 */ /* 0x000fe40000010000 */
[----:B------:R-:W-:-:S02]  /*4d60*/  IADD3.X R171, R171, UR8, RZ, P6, !PT ;  /* 0x00000008abab7c10 */ /* 0x000fc4000b7fe4ff */
[----:B------:R-:W-:Y:S02]  /*4d70*/  IADD3.X R172, R172, UR8, RZ, P0, !PT ;  /* 0x00000008acac7c10 */ /* 0x000fe400087fe4ff */
[----:B------:R-:W-:Y:S02]  /*4d80*/  IADD3.X R173, R173, UR8, RZ, P1, !PT ;  /* 0x00000008adad7c10 */ /* 0x000fe40008ffe4ff */
[----:B------:R-:W-:Y:S02]  /*4d90*/  IADD3.X R174, R174, UR8, RZ, P2, !PT ;  /* 0x00000008aeae7c10 */ /* 0x000fe400097fe4ff */
[----:B------:R-:W-:Y:S02]  /*4da0*/  IADD3.X R175, R175, UR8, RZ, P3, !PT ;  /* 0x00000008afaf7c10 */ /* 0x000fe40009ffe4ff */
[----:B------:R-:W-:Y:S01]  /*4db0*/  LEA.HI.X.SX32 R176, R69, R176, 0x1, P4 ;  /* 0x000000b045b07211 */ /* 0x000fe200020f0eff */
[----:B-1----:R-:W-:Y:S06]  /*4dc0*/  @P5 BRA `(.L_x_2) ;  /* 0xffffffe000705947 */ /* 0x002fec000383ffff */
.L_x_1:
[----:B------:R-:W0:Y:S01]  /*4dd0*/  S2R R69, SR_TID.X ;  /* 0x0000000000457919 */ /* 0x000e220000002100 */
[----:B------:R-:W-:Y:S01]  /*4de0*/  F2FP.SATFINITE.E5M2.F32.PACK_AB_MERGE_C R24, R25, R24, RZ ;  /* 0x000000181918723e */ /* 0x000fe200048060ff */
[----:B------:R-:W-:Y:S01]  /*4df0*/  ULDC.64 UR6, c[0x0][0x228] ;  /* 0x00008a0000067ab9 */ /* 0x000fe20000000a00 */
[----:B------:R-:W-:Y:S01]  /*4e00*/  F2FP.SATFINITE.E5M2.F32.PACK_AB_MERGE_C R28, R29, R28, RZ ;  /* 0x0000001c1d1c723e */ /* 0x000fe200048060ff */
[----:B------:R-:W-:Y:S01]  /*4e10*/  ULDC UR4, c[0x0][0x244] ;  /* 0x0000910000047ab9 */ /* 0x000fe20000000800 */
[----:B------:R-:W-:Y:S02]  /*4e20*/  LOP3.LUT R29, R24, 0xffff, RZ, 0xc0, !PT ;  /* 0x0000ffff181d7812 */ /* 0x000fe400078ec0ff */
[----:B------:R-:W-:Y:S02]  /*4e30*/  LOP3.LUT R68, R28, 0xffff, RZ, 0xc0, !PT ;  /* 0x0000ffff1c447812 */ /* 0x000fe400078ec0ff */
[----:B------:R-:W-:Y:S02]  /*4e40*/  F2FP.SATFINITE.E5M2.F32.PACK_AB_MERGE_C R26, R27, R26, RZ ;  /* 0x0000001a1b1a723e */ /* 0x000fe400048060ff */
[----:B------:R-:W-:-:S02]  /*4e50*/  F2FP.SATFINITE.E5M2.F32.PACK_AB_MERGE_C R30, R31, R30, RZ ;  /* 0x0000001e1f1e723e */ /* 0x000fc400048060ff */
[----:B------:R-:W-:Y:S02]  /*4e60*/  F2FP.SATFINITE.E5M2.F32.PACK_AB_MERGE_C R32, R33, R32, RZ ;  /* 0x000000202120723e */ /* 0x000fe400048060ff */
[----:B------:R-:W-:Y:S02]  /*4e70*/  SHF.R.U32.HI R24, RZ, 0x8, R29 ;  /* 0x00000008ff187819 */ /* 0x000fe4000001161d */
[----:B------:R-:W-:Y:S02]  /*4e80*/  SHF.R.U32.HI R25, RZ, 0x8, R68 ;  /* 0x00000008ff197819 */ /* 0x000fe40000011644 */
[----:B------:R-:W-:Y:S02]  /*4e90*/  F2FP.SATFINITE.E5M2.F32.PACK_AB_MERGE_C R34, R35, R34, RZ ;  /* 0x000000222322723e */ /* 0x000fe400048060ff */
[C---:B------:R-:W-:Y:S01]  /*4ea0*/  ISETP.GE.AND P0, PT, R66.reuse, UR6, PT ;  /* 0x0000000642007c0c */ /* 0x040fe2000bf06270 */
[----:B------:R-:W-:Y:S01]  /*4eb0*/  IMAD R66, R66, UR4, RZ ;  /* 0x0000000442427c24 */ /* 0x000fe2000f8e02ff */
[----:B------:R-:W-:Y:S01]  /*4ec0*/  LOP3.LUT R33, R32, 0xffff, RZ, 0xc0, !PT ;  /* 0x0000ffff20217812 */ /* 0x000fe200078ec0ff */
[----:B------:R-:W-:Y:S01]  /*4ed0*/  ULDC.64 UR4, c[0x0][0x220] ;  /* 0x0000880000047ab9 */ /* 0x000fe20000000a00 */
[----:B------:R-:W-:-:S02]  /*4ee0*/  LOP3.LUT R25, R25, 0xffff, RZ, 0xc0, !PT ;  /* 0x0000ffff19197812 */ /* 0x000fc400078ec0ff */
[----:B------:R-:W-:Y:S02]  /*4ef0*/  LOP3.LUT R24, R24, 0xffff, RZ, 0xc0, !PT ;  /* 0x0000ffff18187812 */ /* 0x000fe400078ec0ff */
[----:B------:R-:W-:Y:S02]  /*4f00*/  LOP3.LUT R26, R26, 0xffff, RZ, 0xc0, !PT ;  /* 0x0000ffff1a1a7812 */ /* 0x000fe400078ec0ff */
[----:B------:R-:W-:Y:S01]  /*4f10*/  LOP3.LUT R31, R30, 0xffff, RZ, 0xc0, !PT ;  /* 0x0000ffff1e1f7812 */ /* 0x000fe200078ec0ff */
[C---:B0-----:R-:W-:Y:S01]  /*4f20*/  IMAD.SHL.U32 R27, R69.reuse, 0x10, RZ ;  /* 0x00000010451b7824 */ /* 0x041fe200078e00ff */
[----:B------:R-:W-:Y:S01]  /*4f30*/  LOP3.LUT R35, R34, 0xffff, RZ, 0xc0, !PT ;  /* 0x0000ffff22237812 */ /* 0x000fe200078ec0ff */
[----:B------:R-:W-:Y:S01]  /*4f40*/  IMAD.SHL.U32 R28, R69, 0x80, RZ ;  /* 0x00000080451c7824 */ /* 0x000fe200078e00ff */
[----:B------:R-:W-:Y:S02]  /*4f50*/  ISETP.LT.AND P5, PT, R3, UR7, !P0 ;  /* 0x0000000703007c0c */ /* 0x000fe4000c7a1270 */
[----:B------:R-:W-:-:S02]  /*4f60*/  LOP3.LUT R27, R27, 0x70, RZ, 0xc0, !PT ;  /* 0x000000701b1b7812 */ /* 0x000fc400078ec0ff */
[----:B------:R-:W-:Y:S02]  /*4f70*/  LOP3.LUT R28, R28, 0x400, RZ, 0xc0, !PT ;  /* 0x000004001c1c7812 */ /* 0x000fe400078ec0ff */
[----:B------:R-:W-:Y:S02]  /*4f80*/  PRMT R29, R29, 0x3340, R68 ;  /* 0x000033401d1d7816 */ /* 0x000fe40000000044 */
[----:B------:R-:W-:Y:S02]  /*4f90*/  IADD3 R28, R28, UR10, R27 ;  /* 0x0000000a1c1c7c10 */ /* 0x000fe4000fffe01b */
[----:B------:R-:W-:Y:S02]  /*4fa0*/  PRMT R32, R33, 0x3340, R0 ;  /* 0x0000334021207816 */ /* 0x000fe40000000000 */
[----:B------:R-:W-:Y:S02]  /*4fb0*/  PRMT R27, R24, 0x3340, R25 ;  /* 0x00003340181b7816 */ /* 0x000fe40000000019 */
[----:B------:R-:W-:-:S02]  /*4fc0*/  SHF.R.U32.HI R3, RZ, 0x8, R26 ;  /* 0x00000008ff037819 */ /* 0x000fc4000001161a */
[----:B------:R-:W-:Y:S02]  /*4fd0*/  PRMT R30, R26, 0x3340, R31 ;  /* 0x000033401a1e7816 */ /* 0x000fe4000000001f */
[----:B------:R-:W-:Y:S02]  /*4fe0*/  SHF.R.U32.HI R25, RZ, 0x8, R33 ;  /* 0x00000008ff197819 */ /* 0x000fe40000011621 */
[----:B------:R-:W-:Y:S02]  /*4ff0*/  SHF.R.U32.HI R24, RZ, 0x8, R31 ;  /* 0x00000008ff187819 */ /* 0x000fe4000001161f */
[----:B------:R-:W-:Y:S02]  /*5000*/  SHF.R.U32.HI R26, RZ, 0x8, R35 ;  /* 0x00000008ff1a7819 */ /* 0x000fe40000011623 */
[----:B------:R-:W-:Y:S02]  /*5010*/  PRMT R29, R29, 0x5410, R32 ;  /* 0x000054101d1d7816 */ /* 0x000fe40000000020 */
[----:B------:R-:W-:-:S02]  /*5020*/  LOP3.LUT R25, R25, 0xffff, RZ, 0xc0, !PT ;  /* 0x0000ffff19197812 */ /* 0x000fc400078ec0ff */
[----:B------:R-:W-:Y:S02]  /*5030*/  LOP3.LUT R32, R24, 0xffff, RZ, 0xc0, !PT ;  /* 0x0000ffff18207812 */ /* 0x000fe400078ec0ff */
[----:B------:R-:W-:Y:S02]  /*5040*/  LOP3.LUT R3, R3, 0xffff, RZ, 0xc0, !PT ;  /* 0x0000ffff03037812 */ /* 0x000fe400078ec0ff */
[----:B------:R-:W-:Y:S02]  /*5050*/  LOP3.LUT R26, R26, 0xffff, RZ, 0xc0, !PT ;  /* 0x0000ffff1a1a7812 */ /* 0x000fe400078ec0ff */
[----:B------:R-:W-:Y:S02]  /*5060*/  F2FP.SATFINITE.E5M2.F32.PACK_AB_MERGE_C R36, R37, R36, RZ ;  /* 0x000000242524723e */ /* 0x000fe400048060ff */
[----:B------:R-:W-:Y:S02]  /*5070*/  F2FP.SATFINITE.E5M2.F32.PACK_AB_MERGE_C R38, R39, R38, RZ ;  /* 0x000000262726723e */ /* 0x000fe400048060ff */
[----:B------:R-:W-:-:S02]  /*5080*/  PRMT R31, R35, 0x3340, R0 ;  /* 0x00003340231f7816 */ /* 0x000fc40000000000 */
[----:B------:R-:W-:Y:S02]  /*5090*/  PRMT R24, R25, 0x3340, R0 ;  /* 0x0000334019187816 */ /* 0x000fe40000000000 */
[----:B------:R-:W-:Y:S02]  /*50a0*/  PRMT R3, R3, 0x3340, R32 ;  /* 0x0000334003037816 */ /* 0x000fe40000000020 */
[----:B------:R-:W-:Y:S02]  /*50b0*/  PRMT R26, R26, 0x3340, R1 ;  /* 0x000033401a1a7816 */ /* 0x000fe40000000001 */
[----:B------:R-:W-:Y:S02]  /*50c0*/  LOP3.LUT R67, R67, 0x380, RZ, 0xc0, !PT ;  /* 0x0000038043437812 */ /* 0x000fe400078ec0ff */
[----:B------:R-:W-:Y:S02]  /*50d0*/  PRMT R31, R30, 0x5410, R31 ;  /* 0x000054101e1f7816 */ /* 0x000fe4000000001f */
[----:B------:R-:W-:Y:S01]  /*50e0*/  PRMT R27, R27, 0x5410, R24 ;  /* 0x000054101b1b7816 */ /* 0x000fe20000000018 */
[----:B------:R-:W-:Y:S01]  /*50f0*/  IMAD.IADD R67, R67, 0x1, R28 ;  /* 0x0000000143437824 */ /* 0x000fe200078e021c */
[----:B------:R-:W-:-:S02]  /*5100*/  PRMT R3, R3, 0x5410, R26 ;  /* 0x0000541003037816 */ /* 0x000fc4000000001a */
[----:B------:R-:W-:Y:S02]  /*5110*/  LOP3.LUT R36, R36, 0xffff, RZ, 0xc0, !PT ;  /* 0x0000ffff24247812 */ /* 0x000fe400078ec0ff */
[----:B------:R-:W-:Y:S02]  /*5120*/  LOP3.LUT R38, R38, 0xffff, RZ, 0xc0, !PT ;  /* 0x0000ffff26267812 */ /* 0x000fe400078ec0ff */
[--C-:B------:R-:W-:Y:S02]  /*5130*/  PRMT R32, R29, 0x4210, R36.reuse ;  /* 0x000042101d207816 */ /* 0x100fe40000000024 */
[----:B------:R-:W-:Y:S02]  /*5140*/  PRMT R33, R27, 0x5210, R36 ;  /* 0x000052101b217816 */ /* 0x000fe40000000024 */
[--C-:B------:R-:W-:Y:S02]  /*5150*/  PRMT R34, R31, 0x4210, R38.reuse ;  /* 0x000042101f227816 */ /* 0x100fe40000000026 */
[----:B------:R-:W-:Y:S01]  /*5160*/  PRMT R35, R3, 0x5210, R38 ;  /* 0x0000521003237816 */ /* 0x000fe20000000026 */
[----:B------:R-:W-:Y:S01]  /*5170*/  BAR.SYNC.DEFER_BLOCKING 0x0 ;  /* 0x0000000000007b1d */ /* 0x000fe20000010000 */
[----:B------:R-:W-:-:S02]  /*5180*/  F2FP.SATFINITE.E5M2.F32.PACK_AB_MERGE_C R40, R41, R40, RZ ;  /* 0x000000282928723e */ /* 0x000fc400048060ff */
[----:B------:R-:W-:Y:S02]  /*5190*/  F2FP.SATFINITE.E5M2.F32.PACK_AB_MERGE_C R44, R45, R44, RZ ;  /* 0x0000002c2d2c723e */ /* 0x000fe400048060ff */
[----:B------:R-:W-:-:S03]  /*51a0*/  F2FP.SATFINITE.E5M2.F32.PACK_AB_MERGE_C R48, R49, R48, RZ ;  /* 0x000000303130723e */ /* 0x000fc600048060ff */
[----:B------:R-:W0:Y:S01]  /*51b0*/  LDC R45, c[0x0][0x248] ;  /* 0x00009200ff2d7b82 */ /* 0x000e220000000800 */
[----:B------:R-:W-:Y:S02]  /*51c0*/  LOP3.LUT R40, R40, 0xffff, RZ, 0xc0, !PT ;  /* 0x0000ffff28287812 */ /* 0x000fe400078ec0ff */
[----:B------:R-:W-:Y:S02]  /*51d0*/  LOP3.LUT R39, R48, 0xffff, RZ, 0xc0, !PT ;  /* 0x0000ffff30277812 */ /* 0x000fe400078ec0ff */
[----:B------:R-:W-:Y:S02]  /*51e0*/  LOP3.LUT R37, R44, 0xffff, RZ, 0xc0, !PT ;  /* 0x0000ffff2c257812 */ /* 0x000fe400078ec0ff */
[----:B------:R-:W-:Y:S02]  /*51f0*/  PRMT R25, R39, 0x3340, R0 ;  /* 0x0000334027197816 */ /* 0x000fe40000000000 */
[----:B------:R-:W-:Y:S02]  /*5200*/  PRMT R24, R40, 0x3340, R37 ;  /* 0x0000334028187816 */ /* 0x000fe40000000025 */
[----:B------:R-:W-:-:S02]  /*5210*/  F2FP.SATFINITE.E5M2.F32.PACK_AB_MERGE_C R42, R43, R42, RZ ;  /* 0x0000002a2b2a723e */ /* 0x000fc400048060ff */
[----:B------:R-:W-:Y:S02]  /*5220*/  F2FP.SATFINITE.E5M2.F32.PACK_AB_MERGE_C R46, R47, R46, RZ ;  /* 0x0000002e2f2e723e */ /* 0x000fe400048060ff */
[----:B------:R-:W-:Y:S02]  /*5230*/  F2FP.SATFINITE.E5M2.F32.PACK_AB_MERGE_C R50, R51, R50, RZ ;  /* 0x000000323332723e */ /* 0x000fe400048060ff */
[----:B------:R-:W-:Y:S01]  /*5240*/  LEA R30, R2, UR10, 0x4 ;  /* 0x0000000a021e7c11 */ /* 0x000fe2000f8e20ff */
[----:B------:R1:W-:Y:S01]  /*5250*/  STSM.16.M88.4 [R67], R32 ;  /* 0x0000002043007844 */ /* 0x0003e20000000200 */
[----:B------:R-:W-:Y:S02]  /*5260*/  ISETP.LT.AND P3, PT, R5, UR7, !P0 ;  /* 0x0000000705007c0c */ /* 0x000fe4000c761270 */
[----:B------:R-:W-:Y:S01]  /*5270*/  PRMT R31, R24, 0x5410, R25 ;  /* 0x00005410181f7816 */ /* 0x000fe20000000019 */
[----:B------:R-:W-:Y:S01]  /*5280*/  BAR.SYNC.DEFER_BLOCKING 0x0 ;  /* 0x0000000000007b1d */ /* 0x000fe20000010000 */
[----:B------:R-:W-:-:S02]  /*5290*/  LOP3.LUT R42, R42, 0xffff, RZ, 0xc0, !PT ;  /* 0x0000ffff2a2a7812 */ /* 0x000fc400078ec0ff */
[----:B------:R-:W-:Y:S02]  /*52a0*/  LOP3.LUT R5, R46, 0xffff, RZ, 0xc0, !PT ;  /* 0x0000ffff2e057812 */ /* 0x000fe400078ec0ff */
[----:B------:R-:W-:Y:S02]  /*52b0*/  LOP3.LUT R29, R50, 0xffff, RZ, 0xc0, !PT ;  /* 0x0000ffff321d7812 */ /* 0x000fe400078ec0ff */
[----:B------:R-:W-:Y:S02]  /*52c0*/  ISETP.LT.AND P4, PT, R4, UR7, !P0 ;  /* 0x0000000704007c0c */ /* 0x000fe4000c781270 */
[----:B------:R-:W-:Y:S02]  /*52d0*/  SHF.R.U32.HI R2, RZ, 0x8, R40 ;  /* 0x00000008ff027819 */ /* 0x000fe40000011628 */
[----:B------:R-:W-:Y:S02]  /*52e0*/  SHF.R.U32.HI R4, RZ, 0x8, R37 ;  /* 0x00000008ff047819 */ /* 0x000fe40000011625 */
[----:B-1----:R-:W-:-:S02]  /*52f0*/  PRMT R32, R42, 0x3340, R5 ;  /* 0x000033402a207816 */ /* 0x002fc40000000005 */
[----:B------:R-:W-:Y:S02]  /*5300*/  PRMT R35, R29, 0x3340, R0 ;  /* 0x000033401d237816 */ /* 0x000fe40000000000 */
[----:B------:R-:W-:Y:S02]  /*5310*/  SHF.R.U32.HI R28, RZ, 0x8, R39 ;  /* 0x00000008ff1c7819 */ /* 0x000fe40000011627 */
[----:B------:R-:W-:Y:S02]  /*5320*/  SHF.R.U32.HI R3, RZ, 0x8, R42 ;  /* 0x00000008ff037819 */ /* 0x000fe4000001162a */
[----:B------:R-:W-:Y:S02]  /*5330*/  SHF.R.U32.HI R5, RZ, 0x8, R5 ;  /* 0x00000008ff057819 */ /* 0x000fe40000011605 */
[----:B------:R-:W-:Y:S01]  /*5340*/  SHF.R.U32.HI R29, RZ, 0x8, R29 ;  /* 0x00000008ff1d7819 */ /* 0x000fe2000001161d */
[----:B------:R-:W1:Y:S01]  /*5350*/  LDS.128 R24, [R30] ;  /* 0x000000001e187984 */ /* 0x000e620000000c00 */
[----:B------:R-:W-:-:S02]  /*5360*/  LOP3.LUT R33, R2, 0xffff, RZ, 0xc0, !PT ;  /* 0x0000ffff02217812 */ /* 0x000fc400078ec0ff */
[----:B------:R-:W-:Y:S02]  /*5370*/  LOP3.LUT R4, R4, 0xffff, RZ, 0xc0, !PT ;  /* 0x0000ffff04047812 */ /* 0x000fe400078ec0ff */
[----:B------:R-:W-:Y:S02]  /*5380*/  LOP3.LUT R28, R28, 0xffff, RZ, 0xc0, !PT ;  /* 0x0000ffff1c1c7812 */ /* 0x000fe400078ec0ff */
[----:B------:R-:W-:Y:S02]  /*5390*/  LOP3.LUT R5, R5, 0xffff, RZ, 0xc0, !PT ;  /* 0x0000ffff05057812 */ /* 0x000fe400078ec0ff */
[----:B------:R-:W-:Y:S02]  /*53a0*/  LOP3.LUT R2, R3, 0xffff, RZ, 0xc0, !PT ;  /* 0x0000ffff03027812 */ /* 0x000fe400078ec0ff */
[----:B------:R-:W-:Y:S02]  /*53b0*/  LOP3.LUT R29, R29, 0xffff, RZ, 0xc0, !PT ;  /* 0x0000ffff1d1d7812 */ /* 0x000fe400078ec0ff */
[----:B------:R-:W-:-:S02]  /*53c0*/  F2FP.SATFINITE.E5M2.F32.PACK_AB_MERGE_C R52, R53, R52, RZ ;  /* 0x000000343534723e */ /* 0x000fc400048060ff */
[----:B------:R-:W-:Y:S02]  /*53d0*/  F2FP.SATFINITE.E5M2.F32.PACK_AB_MERGE_C R54, R55, R54, RZ ;  /* 0x000000363736723e */ /* 0x000fe400048060ff */
[----:B------:R-:W-:Y:S02]  /*53e0*/  PRMT R4, R33, 0x3340, R4 ;  /* 0x0000334021047816 */ /* 0x000fe40000000004 */
[----:B------:R-:W-:Y:S02]  /*53f0*/  PRMT R3, R28, 0x3340, R1 ;  /* 0x000033401c037816 */ /* 0x000fe40000000001 */
[----:B------:R-:W-:Y:S02]  /*5400*/  PRMT R2, R2, 0x3340, R5 ;  /* 0x0000334002027816 */ /* 0x000fe40000000005 */
[----:B------:R-:W-:Y:S02]  /*5410*/  PRMT R29, R29, 0x3340, R0 ;  /* 0x000033401d1d7816 */ /* 0x000fe40000000000 */
[----:B------:R-:W-:-:S02]  /*5420*/  PRMT R35, R32, 0x5410, R35 ;  /* 0x0000541020237816 */ /* 0x000fc40000000023 */
[----:B------:R-:W-:Y:S02]  /*5430*/  PRMT R3, R4, 0x5410, R3 ;  /* 0x0000541004037816 */ /* 0x000fe40000000003 */
[----:B------:R-:W-:Y:S02]  /*5440*/  PRMT R29, R2, 0x5410, R29 ;  /* 0x00005410021d7816 */ /* 0x000fe4000000001d */
[----:B------:R-:W-:Y:S02]  /*5450*/  LOP3.LUT R52, R52, 0xffff, RZ, 0xc0, !PT ;  /* 0x0000ffff34347812 */ /* 0x000fe400078ec0ff */
[----:B------:R-:W-:Y:S02]  /*5460*/  LOP3.LUT R54, R54, 0xffff, RZ, 0xc0, !PT ;  /* 0x0000ffff36367812 */ /* 0x000fe400078ec0ff */
[--C-:B------:R-:W-:Y:S02]  /*5470*/  PRMT R36, R31, 0x4210, R52.reuse ;  /* 0x000042101f247816 */ /* 0x100fe40000000034 */
[----:B------:R-:W-:-:S02]  /*5480*/  PRMT R37, R3, 0x5210, R52 ;  /* 0x0000521003257816 */ /* 0x000fc40000000034 */
[--C-:B------:R-:W-:Y:S02]  /*5490*/  PRMT R38, R35, 0x4210, R54.reuse ;  /* 0x0000421023267816 */ /* 0x100fe40000000036 */
[----:B------:R-:W-:Y:S01]  /*54a0*/  PRMT R39, R29, 0x5210, R54 ;  /* 0x000052101d277816 */ /* 0x000fe20000000036 */
[----:B------:R-:W-:Y:S01]  /*54b0*/  BAR.SYNC.DEFER_BLOCKING 0x0 ;  /* 0x0000000000007b1d */ /* 0x000fe20000010000 */
[C---:B------:R-:W-:Y:S01]  /*54c0*/  ISETP.LT.AND P2, PT, R0.reuse, UR7, !P0 ;  /* 0x0000000700007c0c */ /* 0x040fe2000c741270 */
[----:B0-----:R-:W-:Y:S01]  /*54d0*/  IMAD R0, R0, R45, RZ ;  /* 0x0000002d00007224 */ /* 0x001fe200078e02ff */
[----:B------:R-:W-:Y:S02]  /*54e0*/  IADD3 R41, P1, R66, UR4, RZ ;  /* 0x0000000442297c10 */ /* 0x000fe4000ff3e0ff */
[----:B-1----:R-:W-:Y:S01]  /*54f0*/  PRMT R35, R24, 0x7770, RZ ;  /* 0x0000777018237816 */ /* 0x002fe200000000ff */
[----:B------:R-:W-:Y:S01]  /*5500*/  IMAD R5, R45, 0x2, R0 ;  /* 0x000000022d057824 */ /* 0x000fe200078e0200 */
[----:B------:R-:W-:-:S02]  /*5510*/  LEA.HI.X.SX32 R43, R66, UR5, 0x1, P1 ;  /* 0x00000005422b7c11 */ /* 0x000fc400088f0eff */
[----:B------:R-:W-:Y:S02]  /*5520*/  IADD3 R2, P6, R0, R41, RZ ;  /* 0x0000002900027210 */ /* 0x000fe40007fde0ff */
[----:B------:R-:W-:Y:S02]  /*5530*/  ISETP.LT.AND P1, PT, R6, UR7, !P0 ;  /* 0x0000000706007c0c */ /* 0x000fe4000c721270 */
[----:B------:R-:W-:Y:S01]  /*5540*/  LEA.HI.X.SX32 R3, R0, R43, 0x1, P6 ;  /* 0x0000002b00037211 */ /* 0x000fe200030f0eff */
[----:B------:R-:W-:Y:S01]  /*5550*/  IMAD R0, R45, 0x2, R5 ;  /* 0x000000022d007824 */ /* 0x000fe200078e0205 */
[----:B------:R-:W-:Y:S02]  /*5560*/  IADD3 R4, P6, R5, R41, RZ ;  /* 0x0000002905047210 */ /* 0x000fe40007fde0ff */
[----:B------:R-:W-:Y:S01]  /*5570*/  PRMT R31, R25, 0x7770, RZ ;  /* 0x00007770191f7816 */ /* 0x000fe200000000ff */
[----:B------:R-:W-:Y:S01]  /*5580*/  IMAD R29, R45, 0x2, R0 ;  /* 0x000000022d1d7824 */ /* 0x000fe200078e0200 */
[----:B------:R-:W-:-:S02]  /*5590*/  LEA.HI.X.SX32 R5, R5, R43, 0x1, P6 ;  /* 0x0000002b05057211 */ /* 0x000fc400030f0eff */
[----:B------:R-:W-:Y:S02]  /*55a0*/  IADD3 R6, P6, R0, R41, RZ ;  /* 0x0000002900067210 */ /* 0x000fe40007fde0ff */
[----:B------:R-:W-:Y:S01]  /*55b0*/  PRMT R33, R26, 0x7770, RZ ;  /* 0x000077701a217816 */ /* 0x000fe200000000ff */
[----:B------:R-:W-:Y:S01]  /*55c0*/  STSM.16.M88.4 [R67], R36 ;  /* 0x0000002443007844 */ /* 0x000fe20000000200 */
[----:B------:R-:W-:Y:S06]  /*55d0*/  BAR.SYNC.DEFER_BLOCKING 0x0 ;  /* 0x0000000000007b1d */ /* 0x000fec0000010000 */
[----:B------:R0:W-:Y:S01]  /*55e0*/  @P2 STG.E.U8 desc[UR16][R2.64], R35 ;  /* 0x0000002302002986 */ /* 0x0001e2000c101110 */
[----:B------:R-:W-:-:S02]  /*55f0*/  ISETP.LT.AND P2, PT, R7, UR7, !P0 ;  /* 0x0000000707007c0c */ /* 0x000fc4000c741270 */
[----:B------:R-:W-:Y:S01]  /*5600*/  LEA.HI.X.SX32 R7, R0, R43, 0x1, P6 ;  /* 0x0000002b00077211 */ /* 0x000fe200030f0eff */
[----:B------:R-:W-:Y:S01]  /*5610*/  IMAD R0, R45, 0x2, R29 ;  /* 0x000000022d007824 */ /* 0x000fe200078e021d */
[C---:B------:R-:W-:Y:S01]  /*5620*/  IADD3 R28, P6, R29.reuse, R41, RZ ;  /* 0x000000291d1c7210 */ /* 0x040fe20007fde0ff */
[----:B------:R1:W-:Y:S01]  /*5630*/  @P5 STG.E.U8 desc[UR16][R4.64], R31 ;  /* 0x0000001f04005986 */ /* 0x0003e2000c101110 */
[----:B------:R-:W-:Y:S02]  /*5640*/  ISETP.LT.AND P5, PT, R8, UR7, !P0 ;  /* 0x0000000708007c0c */ /* 0x000fe4000c7a1270 */
[----:B------:R-:W-:Y:S01]  /*5650*/  LEA.HI.X.SX32 R29, R29, R43, 0x1, P6 ;  /* 0x0000002b1d1d7211 */ /* 0x000fe200030f0eff */
[----:B------:R2:W-:Y:S01]  /*5660*/  @P4 STG.E.U8 desc[UR16][R6.64], R33 ;  /* 0x0000002106004986 */ /* 0x0005e2000c101110 */
[----:B------:R-:W-:Y:S02]  /*5670*/  ISETP.LT.AND P4, PT, R9, UR7, !P0 ;  /* 0x0000000709007c0c */ /* 0x000fe4000c781270 */
[----:B0-----:R-:W-:-:S02]  /*5680*/  IADD3 R2, P6, R0, R41, RZ ;  /* 0x0000002900027210 */ /* 0x001fc40007fde0ff */
[----:B------:R-:W-:Y:S02]  /*5690*/  PRMT R35, R27, 0x7770, RZ ;  /* 0x000077701b237816 */ /* 0x000fe400000000ff */
[----:B------:R-:W-:Y:S01]  /*56a0*/  LEA.HI.X.SX32 R3, R0, R43, 0x1, P6 ;  /* 0x0000002b00037211 */ /* 0x000fe200030f0eff */
[C---:B-1----:R-:W-:Y:S01]  /*56b0*/  IMAD R5, R45.reuse, 0x2, R0 ;  /* 0x000000022d057824 */ /* 0x042fe200078e0200 */
[----:B------:R-:W-:Y:S01]  /*56c0*/  PRMT R31, R24, 0x7771, RZ ;  /* 0x00007771181f7816 */ /* 0x000fe200000000ff */
[----:B------:R-:W-:Y:S01]  /*56d0*/  @P3 STG.E.U8 desc[UR16][R28.64], R35 ;  /* 0x000000231c003986 */ /* 0x000fe2000c101110 */
[----:B------:R-:W-:Y:S01]  /*56e0*/  ISETP.LT.AND P3, PT, R10, UR7, !P0 ;  /* 0x000000070a007c0c */ /* 0x000fe2000c761270 */
[----:B------:R-:W-:Y:S01]  /*56f0*/  IMAD R0, R45, 0x2, R5 ;  /* 0x000000022d007824 */ /* 0x000fe200078e0205 */
[----:B------:R-:W-:Y:S01]  /*5700*/  IADD3 R4, P6, R5, R41, RZ ;  /* 0x0000002905047210 */ /* 0x000fe20007fde0ff */
[----:B------:R0:W-:Y:S01]  /*5710*/  @P1 STG.E.U8 desc[UR16][R2.64], R31 ;  /* 0x0000001f02001986 */ /* 0x0001e2000c101110 */
[----:B--2---:R-:W-:Y:S01]  /*5720*/  PRMT R33, R25, 0x7771, RZ ;  /* 0x0000777119217816 */ /* 0x004fe200000000ff */
[----:B------:R-:W-:Y:S01]  /*5730*/  IMAD R9, R45, 0x2, R0 ;  /* 0x000000022d097824 */ /* 0x000fe200078e0200 */
[----:B------:R-:W-:-:S02]  /*5740*/  LEA.HI.X.SX32 R5, R5, R43, 0x1, P6 ;  /* 0x0000002b05057211 */ /* 0x000fc400030f0eff */
[C---:B------:R-:W-:Y:S02]  /*5750*/  IADD3 R6, P6, R0.reuse, R41, RZ ;  /* 0x0000002900067210 */ /* 0x040fe40007fde0ff */
[----:B------:R-:W-:Y:S01]  /*5760*/  ISETP.LT.AND P1, PT, R11, UR7, !P0 ;  /* 0x000000070b007c0c */ /* 0x000fe2000c721270 */
[----:B------:R1:W-:Y:S01]  /*5770*/  @P2 STG.E.U8 desc[UR16][R4.64], R33 ;  /* 0x0000002104002986 */ /* 0x0003e2000c101110 */
[----:B------:R-:W-:Y:S01]  /*5780*/  LEA.HI.X.SX32 R7, R0, R43, 0x1, P6 ;  /* 0x0000002b00077211 */ /* 0x000fe200030f0eff */
[----:B------:R-:W-:Y:S01]  /*5790*/  IMAD R0, R45, 0x2, R9 ;  /* 0x000000022d007824 */ /* 0x000fe200078e0209 */
[C---:B------:R-:W-:Y:S02]  /*57a0*/  IADD3 R8, P6, R9.reuse, R41, RZ ;  /* 0x0000002909087210 */ /* 0x040fe40007fde0ff */
[----:B0-----:R-:W-:Y:S02]  /*57b0*/  PRMT R31, R26, 0x7771, RZ ;  /* 0x000077711a1f7816 */ /* 0x001fe400000000ff */
[----:B------:R-:W-:-:S02]  /*57c0*/  LEA.HI.X.SX32 R9, R9, R43, 0x1, P6 ;  /* 0x0000002b09097211 */ /* 0x000fc400030f0eff */
[C---:B------:R-:W-:Y:S01]  /*57d0*/  IADD3 R2, P6, R0.reuse, R41, RZ ;  /* 0x0000002900027210 */ /* 0x040fe20007fde0ff */
[----:B------:R-:W-:Y:S01]  /*57e0*/  @P5 STG.E.U8 desc[UR16][R6.64], R31 ;  /* 0x0000001f06005986 */ /* 0x000fe2000c101110 */
[----:B------:R-:W-:Y:S01]  /*57f0*/  PRMT R29, R27, 0x7771, RZ ;  /* 0x000077711b1d7816 */ /* 0x000fe200000000ff */
[C---:B-1----:R-:W-:Y:S01]  /*5800*/  IMAD R4, R45.reuse, 0x2, R0 ;  /* 0x000000022d047824 */ /* 0x042fe200078e0200 */
[----:B------:R-:W-:Y:S02]  /*5810*/  LEA.HI.X.SX32 R3, R0, R43, 0x1, P6 ;  /* 0x0000002b00037211 */ /* 0x000fe400030f0eff */
[----:B------:R-:W-:Y:S01]  /*5820*/  ISETP.LT.AND P2, PT, R12, UR7, !P0 ;  /* 0x000000070c007c0c */ /* 0x000fe2000c741270 */
[----:B------:R-:W-:Y:S01]  /*5830*/  IMAD R0, R45, 0x2, R4 ;  /* 0x000000022d007824 */ /* 0x000fe200078e0204 */
[----:B------:R-:W-:Y:S01]  /*5840*/  IADD3 R10, P6, R4, R41, RZ ;  /* 0x00000029040a7210 */ /* 0x000fe20007fde0ff */
[----:B------:R0:W-:Y:S01]  /*5850*/  @P4 STG.E.U8 desc[UR16][R8.64], R29 ;  /* 0x0000001d08004986 */ /* 0x0001e2000c101110 */
[----:B------:R-:W-:-:S02]  /*5860*/  PRMT R33, R24, 0x7772, RZ ;  /* 0x0000777218217816 */ /* 0x000fc400000000ff */
[----:B------:R-:W-:Y:S02]  /*5870*/  LEA.HI.X.SX32 R11, R4, R43, 0x1, P6 ;  /* 0x0000002b040b7211 */ /* 0x000fe400030f0eff */
[C---:B------:R-:W-:Y:S01]  /*5880*/  IADD3 R12, P6, R0.reuse, R41, RZ ;  /* 0x00000029000c7210 */ /* 0x040fe20007fde0ff */
[----:B------:R-:W1:Y:S01]  /*5890*/  LDS.128 R4, [R30] ;  /* 0x000000001e047984 */ /* 0x000e620000000c00 */
[----:B------:R-:W-:Y:S02]  /*58a0*/  ISETP.LT.AND P5, PT, R13, UR7, !P0 ;  /* 0x000000070d007c0c */ /* 0x000fe4000c7a1270 */
[----:B------:R-:W-:Y:S01]  /*58b0*/  LEA.HI.X.SX32 R13, R0, R43, 0x1, P6 ;  /* 0x0000002b000d7211 */ /* 0x000fe200030f0eff */
[----:B------:R2:W-:Y:S01]  /*58c0*/  @P3 STG.E.U8 desc[UR16][R2.64], R33 ;  /* 0x0000002102003986 */ /* 0x0005e2000c101110 */
[----:B------:R-:W-:Y:S01]  /*58d0*/  ISETP.LT.AND P4, PT, R14, UR7, !P0 ;  /* 0x000000070e007c0c */ /* 0x000fe2000c781270 */
[----:B0-----:R-:W-:Y:S01]  /*58e0*/  IMAD R8, R45, 0x2, R0 ;  /* 0x000000022d087824 */ /* 0x001fe200078e0200 */
[----:B------:R-:W-:-:S02]  /*58f0*/  PRMT R31, R25, 0x7772, RZ ;  /* 0x00007772191f7816 */ /* 0x000fc400000000ff */
[----:B------:R-:W-:Y:S01]  /*5900*/  ISETP.LT.AND P3, PT, R15, UR7, !P0 ;  /* 0x000000070f007c0c */ /* 0x000fe2000c761270 */
[----:B------:R-:W-:Y:S01]  /*5910*/  IMAD R0, R45, 0x2, R8 ;  /* 0x000000022d007824 */ /* 0x000fe200078e0208 */
[----:B------:R-:W-:Y:S01]  /*5920*/  PRMT R29, R26, 0x7772, RZ ;  /* 0x000077721a1d7816 */ /* 0x000fe200000000ff */
[----:B------:R0:W-:Y:S01]  /*5930*/  @P1 STG.E.U8 desc[UR16][R10.64], R31 ;  /* 0x0000001f0a001986 */ /* 0x0001e2000c101110 */
[----:B------:R-:W-:Y:S01]  /*5940*/  PRMT R15, R27, 0x7772, RZ ;  /* 0x000077721b0f7816 */ /* 0x000fe200000000ff */
[----:B------:R-:W-:Y:S01]  /*5950*/  IMAD R14, R45, 0x2, R0 ;  /* 0x000000022d0e7824 */ /* 0x000fe200078e0200 */
[----:B------:R-:W-:Y:S01]  /*5960*/  PRMT R25, R25, 0x7773, RZ ;  /* 0x0000777319197816 */ /* 0x000fe200000000ff */
[----:B------:R3:W-:Y:S01]  /*5970*/  @P2 STG.E.U8 desc[UR16][R12.64], R29 ;  /* 0x0000001d0c002986 */ /* 0x0007e2000c101110 */
[----:B--2---:R-:W-:Y:S02]  /*5980*/  IADD3 R2, P6, R8, R41, RZ ;  /* 0x0000002908027210 */ /* 0x004fe40007fde0ff */
[----:B------:R-:W-:-:S02]  /*5990*/  ISETP.LT.AND P2, PT, R17, UR7, !P0 ;  /* 0x0000000711007c0c */ /* 0x000fc4000c741270 */
[----:B------:R-:W-:Y:S02]  /*59a0*/  LEA.HI.X.SX32 R3, R8, R43, 0x1, P6 ;  /* 0x0000002b08037211 */ /* 0x000fe400030f0eff */
[----:B------:R-:W-:Y:S02]  /*59b0*/  IADD3 R8, P6, R0, R41, RZ ;  /* 0x0000002900087210 */ /* 0x000fe40007fde0ff */
[----:B------:R-:W-:Y:S01]  /*59c0*/  PRMT R17, R24, 0x7773, RZ ;  /* 0x0000777318117816 */ /* 0x000fe200000000ff */
[----:B------:R2:W-:Y:S01]  /*59d0*/  @P5 STG.E.U8 desc[UR16][R2.64], R15 ;  /* 0x0000000f02005986 */ /* 0x0005e2000c101110 */
[----:B------:R-:W-:Y:S01]  /*59e0*/  LEA.HI.X.SX32 R9, R0, R43, 0x1, P6 ;  /* 0x0000002b00097211 */ /* 0x000fe200030f0eff */
[----:B------:R-:W-:Y:S01]  /*59f0*/  IMAD R0, R45, 0x2, R14 ;  /* 0x000000022d007824 */ /* 0x000fe200078e020e */
[----:B0-----:R-:W-:Y:S02]  /*5a00*/  IADD3 R10, P6, R14, R41, RZ ;  /* 0x000000290e0a7210 */ /* 0x001fe40007fde0ff */
[----:B------:R-:W-:Y:S01]  /*5a10*/  ISETP.LT.AND P1, PT, R16, UR7, !P0 ;  /* 0x0000000710007c0c */ /* 0x000fe2000c721270 */
[----:B------:R0:W-:Y:S01]  /*5a20*/  @P4 STG.E.U8 desc[UR16][R8.64], R17 ;  /* 0x0000001108004986 */ /* 0x0001e2000c101110 */
[----:B------:R-:W-:-:S02]  /*5a30*/  LEA.HI.X.SX32 R11, R14, R43, 0x1, P6 ;  /* 0x0000002b0e0b7211 */ /* 0x000fc400030f0eff */
[----:B---3--:R-:W-:Y:S02]  /*5a40*/  IADD3 R12, P6, R0, R41, RZ ;  /* 0x00000029000c7210 */ /* 0x008fe40007fde0ff */
[----:B------:R-:W-:Y:S01]  /*5a50*/  ISETP.LT.AND P5, PT, R18, UR7, !P0 ;  /* 0x0000000712007c0c */ /* 0x000fe2000c7a1270 */
[C---:B--2---:R-:W-:Y:S01]  /*5a60*/  IMAD R3, R45.reuse, 0x2, R0 ;  /* 0x000000022d037824 */ /* 0x044fe200078e0200 */
[----:B------:R-:W-:Y:S01]  /*5a70*/  LEA.HI.X.SX32 R13, R0, R43, 0x1, P6 ;  /* 0x0000002b000d7211 */ /* 0x000fe200030f0eff */
[----:B------:R2:W-:Y:S01]  /*5a80*/  @P3 STG.E.U8 desc[UR16][R10.64], R25 ;  /* 0x000000190a003986 */ /* 0x0005e2000c101110 */
[----:B------:R-:W-:Y:S01]  /*5a90*/  PRMT R15, R26, 0x7773, RZ ;  /* 0x000077731a0f7816 */ /* 0x000fe200000000ff */
[----:B------:R-:W-:Y:S01]  /*5aa0*/  IMAD R0, R45, 0x2, R3 ;  /* 0x000000022d007824 */ /* 0x000fe200078e0203 */
[----:B------:R-:W-:Y:S02]  /*5ab0*/  IADD3 R2, P6, R3, R41, RZ ;  /* 0x0000002903027210 */ /* 0x000fe40007fde0ff */
[----:B------:R-:W-:Y:S01]  /*5ac0*/  ISETP.LT.AND P4, PT, R19, UR7, !P0 ;  /* 0x0000000713007c0c */ /* 0x000fe2000c781270 */
[----:B------:R3:W-:Y:S01]  /*5ad0*/  @P1 STG.E.U8 desc[UR16][R12.64], R15 ;  /* 0x0000000f0c001986 */ /* 0x0007e2000c101110 */
[----:B------:R-:W-:-:S02]  /*5ae0*/  LEA.HI.X.SX32 R3, R3, R43, 0x1, P6 ;  /* 0x0000002b03037211 */ /* 0x000fc400030f0eff */
[C---:B0-----:R-:W-:Y:S02]  /*5af0*/  IADD3 R8, P6, R0.reuse, R41, RZ ;  /* 0x0000002900087210 */ /* 0x041fe40007fde0ff */
[----:B------:R-:W-:Y:S01]  /*5b00*/  PRMT R27, R27, 0x7773, RZ ;  /* 0x000077731b1b7816 */ /* 0x000fe200000000ff */
[C---:B--2---:R-:W-:Y:S01]  /*5b10*/  IMAD R11, R45.reuse, 0x2, R0 ;  /* 0x000000022d0b7824 */ /* 0x044fe200078e0200 */
[----:B------:R-:W-:Y:S02]  /*5b20*/  LEA.HI.X.SX32 R9, R0, R43, 0x1, P6 ;  /* 0x0000002b00097211 */ /* 0x000fe400030f0eff */
[----:B-1----:R-:W-:Y:S01]  /*5b30*/  PRMT R17, R4, 0x7770, RZ ;  /* 0x0000777004117816 */ /* 0x002fe200000000ff */
[----:B------:R-:W-:Y:S01]  /*5b40*/  IMAD R0, R45, 0x2, R11 ;  /* 0x000000022d007824 */ /* 0x000fe200078e020b */
[----:B------:R-:W-:Y:S01]  /*5b50*/  IADD3 R10, P6, R11, R41, RZ ;  /* 0x000000290b0a7210 */ /* 0x000fe20007fde0ff */
[----:B------:R0:W-:Y:S01]  /*5b60*/  @P2 STG.E.U8 desc[UR16][R2.64], R27 ;  /* 0x0000001b02002986 */ /* 0x0001e2000c101110 */
[----:B------:R-:W-:Y:S01]  /*5b70*/  PRMT R19, R5, 0x7770, RZ ;  /* 0x0000777005137816 */ /* 0x000fe200000000ff */
[----:B------:R-:W-:Y:S01]  /*5b80*/  IMAD R14, R45, 0x2, R0 ;  /* 0x000000022d0e7824 */ /* 0x000fe200078e0200 */
[----:B------:R-:W-:Y:S01]  /*5b90*/  LEA.HI.X.SX32 R11, R11, R43, 0x1, P6 ;  /* 0x0000002b0b0b7211 */ /* 0x000fe200030f0eff */
[----:B------:R1:W-:Y:S01]  /*5ba0*/  @P5 STG.E.U8 desc[UR16][R8.64], R17 ;  /* 0x0000001108005986 */ /* 0x0003e2000c101110 */
[----:B---3--:R-:W-:-:S02]  /*5bb0*/  IADD3 R12, P6, R0, R41, RZ ;  /* 0x00000029000c7210 */ /* 0x008fc40007fde0ff */
[----:B------:R-:W-:Y:S01]  /*5bc0*/  ISETP.LT.AND P3, PT, R20, UR7, !P0 ;  /* 0x0000000714007c0c */ /* 0x000fe2000c761270 */
[----:B------:R2:W-:Y:S01]  /*5bd0*/  @P4 STG.E.U8 desc[UR16][R10.64], R19 ;  /* 0x000000130a004986 */ /* 0x0005e2000c101110 */
[----:B------:R-:W-:Y:S01]  /*5be0*/  LEA.HI.X.SX32 R13, R0, R43, 0x1, P6 ;  /* 0x0000002b000d7211 */ /* 0x000fe200030f0eff */
[----:B------:R-:W-:Y:S01]  /*5bf0*/  IMAD R0, R45, 0x2, R14 ;  /* 0x000000022d007824 */ /* 0x000fe200078e020e */
[----:B------:R-:W-:Y:S02]  /*5c00*/  ISETP.LT.AND P1, PT, R21, UR7, !P0 ;  /* 0x0000000715007c0c */ /* 0x000fe4000c721270 */
[C---:B0-----:R-:W-:Y:S02]  /*5c10*/  IADD3 R2, P6, R14.reuse, R41, RZ ;  /* 0x000000290e027210 */ /* 0x041fe40007fde0ff */
[----:B------:R-:W-:Y:S02]  /*5c20*/  PRMT R15, R7, 0x7770, RZ ;  /* 0x00007770070f7816 */ /* 0x000fe400000000ff */
[----:B------:R-:W-:-:S02]  /*5c30*/  LEA.HI.X.SX32 R3, R14, R43, 0x1, P6 ;  /* 0x0000002b0e037211 */ /* 0x000fc400030f0eff */
[----:B-1----:R-:W-:Y:S01]  /*5c40*/  IADD3 R8, P6, R0, R41, RZ ;  /* 0x0000002900087210 */ /* 0x002fe20007fde0ff */
[C---:B--2---:R-:W-:Y:S01]  /*5c50*/  IMAD R11, R45.reuse, 0x2, R0 ;  /* 0x000000022d0b7824 */ /* 0x044fe200078e0200 */
[----:B------:R-:W-:Y:S02]  /*5c60*/  PRMT R17, R6, 0x7770, RZ ;  /* 0x0000777006117816 */ /* 0x000fe400000000ff */
[----:B------:R-:W-:Y:S01]  /*5c70*/  LEA.HI.X.SX32 R9, R0, R43, 0x1, P6 ;  /* 0x0000002b00097211 */ /* 0x000fe200030f0eff */
[----:B------:R-:W-:Y:S01]  /*5c80*/  IMAD R0, R45, 0x2, R11 ;  /* 0x000000022d007824 */ /* 0x000fe200078e020b */
[C---:B------:R-:W-:Y:S01]  /*5c90*/  IADD3 R10, P6, R11.reuse, R41, RZ ;  /* 0x000000290b0a7210 */ /* 0x040fe20007fde0ff */
[----:B------:R0:W-:Y:S01]  /*5ca0*/  @P3 STG.E.U8 desc[UR16][R12.64], R17 ;  /* 0x000000110c003986 */ /* 0x0001e2000c101110 */
[----:B------:R-:W-:Y:S02]  /*5cb0*/  ISETP.LT.AND P2, PT, R22, UR7, !P0 ;  /* 0x0000000716007c0c */ /* 0x000fe4000c741270 */
[----:B------:R-:W-:Y:S01]  /*5cc0*/  LEA.HI.X.SX32 R11, R11, R43, 0x1, P6 ;  /* 0x0000002b0b0b7211 */ /* 0x000fe200030f0eff */
[----:B------:R1:W-:Y:S01]  /*5cd0*/  @P1 STG.E.U8 desc[UR16][R2.64], R15 ;  /* 0x0000000f02001986 */ /* 0x0003e2000c101110 */
[----:B------:R-:W-:-:S02]  /*5ce0*/  ISETP.LT.AND P5, PT, R23, UR7, !P0 ;  /* 0x0000000717007c0c */ /* 0x000fc4000c7a1270 */
[----:B------:R-:W-:Y:S02]  /*5cf0*/  PRMT R19, R4, 0x7771, RZ ;  /* 0x0000777104137816 */ /* 0x000fe400000000ff */
[----:B------:R-:W-:Y:S02]  /*5d00*/  ISETP.LT.AND P4, PT, R56, UR7, !P0 ;  /* 0x0000000738007c0c */ /* 0x000fe4000c781270 */
[----:B------:R-:W-:Y:S02]  /*5d10*/  ISETP.LT.AND P3, PT, R57, UR7, !P0 ;  /* 0x0000000739007c0c */ /* 0x000fe4000c761270 */
[----:B0-----:R-:W-:Y:S01]  /*5d20*/  IADD3 R12, P6, R0, R41, RZ ;  /* 0x00000029000c7210 */ /* 0x001fe20007fde0ff */
[----:B------:R0:W-:Y:S01]  /*5d30*/  @P2 STG.E.U8 desc[UR16][R8.64], R19 ;  /* 0x0000001308002986 */ /* 0x0001e2000c101110 */
[----:B------:R-:W-:Y:S01]  /*5d40*/  ISETP.LT.AND P1, PT, R58, UR7, !P0 ;  /* 0x000000073a007c0c */ /* 0x000fe2000c721270 */
[----:B-1----:R-:W-:Y:S01]  /*5d50*/  IMAD R3, R45, 0x2, R0 ;  /* 0x000000022d037824 */ /* 0x002fe200078e0200 */
[----:B------:R-:W-:-:S02]  /*5d60*/  LEA.HI.X.SX32 R13, R0, R43, 0x1, P6 ;  /* 0x0000002b000d7211 */ /* 0x000fc400030f0eff */
[----:B------:R-:W-:Y:S01]  /*5d70*/  PRMT R17, R5, 0x7771, RZ ;  /* 0x0000777105117816 */ /* 0x000fe200000000ff */
[----:B------:R-:W-:Y:S01]  /*5d80*/  IMAD R0, R45, 0x2, R3 ;  /* 0x000000022d007824 */ /* 0x000fe200078e0203 */
[----:B------:R-:W-:Y:S02]  /*5d90*/  IADD3 R2, P6, R3, R41, RZ ;  /* 0x0000002903027210 */ /* 0x000fe40007fde0ff */
[----:B------:R-:W-:Y:S01]  /*5da0*/  PRMT R15, R6, 0x7771, RZ ;  /* 0x00007771060f7816 */ /* 0x000fe200000000ff */
[----:B------:R-:W-:Y:S01]  /*5db0*/  IMAD R14, R45, 0x2, R0 ;  /* 0x000000022d0e7824 */ /* 0x000fe200078e0200 */
[----:B------:R-:W-:Y:S01]  /*5dc0*/  LEA.HI.X.SX32 R3, R3, R43, 0x1, P6 ;  /* 0x0000002b03037211 */ /* 0x000fe200030f0eff */
[----:B------:R1:W-:Y:S01]  /*5dd0*/  @P5 STG.E.U8 desc[UR16][R10.64], R17 ;  /* 0x000000110a005986 */ /* 0x0003e2000c101110 */
[C---:B0-----:R-:W-:Y:S02]  /*5de0*/  IADD3 R8, P6, R0.reuse, R41, RZ ;  /* 0x0000002900087210 */ /* 0x041fe40007fde0ff */
[----:B------:R-:W-:Y:S01]  /*5df0*/  PRMT R21, R7, 0x7771, RZ ;  /* 0x0000777107157816 */ /* 0x000fe200000000ff */
[----:B------:R0:W-:Y:S01]  /*5e00*/  @P4 STG.E.U8 desc[UR16][R12.64], R15 ;  /* 0x0000000f0c004986 */ /* 0x0001e2000c101110 */
[----:B------:R-:W-:Y:S01]  /*5e10*/  LEA.HI.X.SX32 R9, R0, R43, 0x1, P6 ;  /* 0x0000002b00097211 */ /* 0x000fe200030f0eff */
[----:B------:R-:W-:Y:S01]  /*5e20*/  IMAD R0, R45, 0x2, R14 ;  /* 0x000000022d007824 */ /* 0x000fe200078e020e */
[----:B------:R-:W-:Y:S01]  /*5e30*/  ISETP.LT.AND P2, PT, R59, UR7, !P0 ;  /* 0x000000073b007c0c */ /* 0x000fe2000c741270 */
[----:B------:R2:W-:Y:S01]  /*5e40*/  @P3 STG.E.U8 desc[UR16][R2.64], R21 ;  /* 0x0000001502003986 */ /* 0x0005e2000c101110 */
[----:B------:R-:W-:-:S02]  /*5e50*/  PRMT R19, R5, 0x7772, RZ ;  /* 0x0000777205137816 */ /* 0x000fc400000000ff */
[----:B------:R-:W-:Y:S02]  /*5e60*/  ISETP.LT.AND P5, PT, R60, UR7, !P0 ;  /* 0x000000073c007c0c */ /* 0x000fe4000c7a1270 */
[----:B-1----:R-:W-:Y:S02]  /*5e70*/  PRMT R17, R4, 0x7772, RZ ;  /* 0x0000777204117816 */ /* 0x002fe400000000ff */
[C---:B------:R-:W-:Y:S01]  /*5e80*/  IADD3 R10, P6, R14.reuse, R41, RZ ;  /* 0x000000290e0a7210 */ /* 0x040fe20007fde0ff */
[----:B0-----:R-:W-:Y:S01]  /*5e90*/  IMAD R13, R45, 0x2, R0 ;  /* 0x000000022d0d7824 */ /* 0x001fe200078e0200 */
[----:B------:R-:W-:Y:S01]  /*5ea0*/  ISETP.LT.AND P4, PT, R61, UR7, !P0 ;  /* 0x000000073d007c0c */ /* 0x000fe2000c781270 */
[----:B------:R0:W-:Y:S01]  /*5eb0*/  @P1 STG.E.U8 desc[UR16][R8.64], R17 ;  /* 0x0000001108001986 */ /* 0x0001e2000c101110 */
[----:B------:R-:W-:Y:S01]  /*5ec0*/  LEA.HI.X.SX32 R11, R14, R43, 0x1, P6 ;  /* 0x0000002b0e0b7211 */ /* 0x000fe200030f0eff */
[----:B------:R-:W-:Y:S01]  /*5ed0*/  IMAD R15, R45, 0x2, R13 ;  /* 0x000000022d0f7824 */ /* 0x000fe200078e020d */
[----:B--2---:R-:W-:-:S02]  /*5ee0*/  IADD3 R2, P1, R0, R41, RZ ;  /* 0x0000002900027210 */ /* 0x004fc40007f3e0ff */
[----:B------:R-:W-:Y:S01]  /*5ef0*/  ISETP.LT.AND P3, PT, R62, UR7, !P0 ;  /* 0x000000073e007c0c */ /* 0x000fe2000c761270 */
[----:B------:R-:W-:Y:S01]  /*5f00*/  IMAD R16, R45, 0x2, R15 ;  /* 0x000000022d107824 */ /* 0x000fe200078e020f */
[----:B------:R-:W-:Y:S01]  /*5f10*/  LEA.HI.X.SX32 R3, R0, R43, 0x1, P1 ;  /* 0x0000002b00037211 */ /* 0x000fe200008f0eff */
[----:B------:R1:W-:Y:S01]  /*5f20*/  @P2 STG.E.U8 desc[UR16][R10.64], R19 ;  /* 0x000000130a002986 */ /* 0x0003e2000c101110 */
[-C--:B------:R-:W-:Y:S01]  /*5f30*/  IADD3 R12, P2, R13, R41.reuse, RZ ;  /* 0x000000290d0c7210 */ /* 0x080fe20007f5e0ff */
[----:B------:R-:W-:Y:S01]  /*5f40*/  IMAD R0, R45, 0x2, R16 ;  /* 0x000000022d007824 */ /* 0x000fe200078e0210 */
[----:B------:R-:W-:Y:S02]  /*5f50*/  IADD3 R14, P6, R15, R41, RZ ;  /* 0x000000290f0e7210 */ /* 0x000fe40007fde0ff */
[----:B------:R-:W-:Y:S01]  /*5f60*/  LEA.HI.X.SX32 R13, R13, R43, 0x1, P2 ;  /* 0x0000002b0d0d7211 */ /* 0x000fe200010f0eff */
[----:B0-----:R-:W-:Y:S01]  /*5f70*/  IMAD R17, R45, 0x2, R0 ;  /* 0x000000022d117824 */ /* 0x001fe200078e0200 */
[----:B------:R-:W-:-:S02]  /*5f80*/  ISETP.LT.AND P2, PT, R63, UR7, !P0 ;  /* 0x000000073f007c0c */ /* 0x000fc4000c741270 */
[----:B------:R-:W-:Y:S02]  /*5f90*/  LEA.HI.X.SX32 R15, R15, R43, 0x1, P6 ;  /* 0x0000002b0f0f7211 */ /* 0x000fe400030f0eff */
[-C--:B------:R-:W-:Y:S02]  /*5fa0*/  IADD3 R8, P6, R16, R41.reuse, RZ ;  /* 0x0000002910087210 */ /* 0x080fe40007fde0ff */
[----:B-1----:R-:W-:Y:S02]  /*5fb0*/  IADD3 R10, P1, R0, R41, RZ ;  /* 0x00000029000a7210 */ /* 0x002fe40007f3e0ff */
[----:B------:R-:W-:Y:S02]  /*5fc0*/  PRMT R25, R6, 0x7772, RZ ;  /* 0x0000777206197816 */ /* 0x000fe400000000ff */
[----:B------:R-:W-:Y:S02]  /*5fd0*/  LEA.HI.X.SX32 R11, R0, R43, 0x1, P1 ;  /* 0x0000002b000b7211 */ /* 0x000fe400008f0eff */
[----:B------:R-:W-:Y:S01]  /*5fe0*/  ISETP.LT.AND P1, PT, R64, UR7, !P0 ;  /* 0x0000000740007c0c */ /* 0x000fe2000c721270 */
[----:B------:R0:W-:Y:S01]  /*5ff0*/  @P5 STG.E.U8 desc[UR16][R2.64], R25 ;  /* 0x0000001902005986 */ /* 0x0001e2000c101110 */
[----:B------:R-:W-:-:S02]  /*6000*/  ISETP.LT.AND P0, PT, R65, UR7, !P0 ;  /* 0x0000000741007c0c */ /* 0x000fc4000c701270 */
[----:B------:R-:W-:Y:S02]  /*6010*/  PRMT R23, R7, 0x7772, RZ ;  /* 0x0000777207177816 */ /* 0x000fe400000000ff */
[----:B------:R-:W-:Y:S02]  /*6020*/  PRMT R21, R4, 0x7773, RZ ;  /* 0x0000777304157816 */ /* 0x000fe400000000ff */
[----:B------:R-:W-:Y:S01]  /*6030*/  LEA.HI.X.SX32 R9, R16, R43, 0x1, P6 ;  /* 0x0000002b10097211 */ /* 0x000fe200030f0eff */
[----:B------:R0:W-:Y:S01]  /*6040*/  @P4 STG.E.U8 desc[UR16][R12.64], R23 ;  /* 0x000000170c004986 */ /* 0x0001e2000c101110 */
[----:B------:R-:W-:Y:S02]  /*6050*/  PRMT R19, R5, 0x7773, RZ ;  /* 0x0000777305137816 */ /* 0x000fe400000000ff */
[----:B------:R-:W-:Y:S01]  /*6060*/  PRMT R5, R6, 0x7773, RZ ;  /* 0x0000777306057816 */ /* 0x000fe200000000ff */
[----:B------:R0:W-:Y:S01]  /*6070*/  @P3 STG.E.U8 desc[UR16][R14.64], R21 ;  /* 0x000000150e003986 */ /* 0x0001e2000c101110 */
[----:B------:R-:W-:-:S02]  /*6080*/  IADD3 R16, P6, R17, R41, RZ ;  /* 0x0000002911107210 */ /* 0x000fc40007fde0ff */
[----:B------:R-:W-:Y:S01]  /*6090*/  PRMT R7, R7, 0x7773, RZ ;  /* 0x0000777307077816 */ /* 0x000fe200000000ff */
[----:B------:R0:W-:Y:S01]  /*60a0*/  @P2 STG.E.U8 desc[UR16][R8.64], R19 ;  /* 0x0000001308002986 */ /* 0x0001e2000c101110 */
[----:B------:R-:W-:-:S03]  /*60b0*/  LEA.HI.X.SX32 R17, R17, R43, 0x1, P6 ;  /* 0x0000002b11117211 */ /* 0x000fc600030f0eff */
[----:B------:R0:W-:Y:S01]  /*60c0*/  @P1 STG.E.U8 desc[UR16][R10.64], R5 ;  /* 0x000000050a001986 */ /* 0x0001e2000c101110 */
[----:B------:R-:W-:Y:S05]  /*60d0*/  @!P0 EXIT ;  /* 0x000000000000894d */ /* 0x000fea0003800000 */
[----:B------:R-:W-:Y:S01]  /*60e0*/  STG.E.U8 desc[UR16][R16.64], R7 ;  /* 0x0000000710007986 */ /* 0x000fe2000c101110 */
[----:B------:R-:W-:Y:S05]  /*60f0*/  EXIT ;  /* 0x000000000000794d */ /* 0x000fea0003800000 */
.L_x_3:
[----:B------:R-:W-:-:S00]  /*6100*/  BRA `(.L_x_3) ;  /* 0xfffffffc00fc7947 */ /* 0x000fc0000383ffff */
[----:B------:R-:W-:-:S00]  /*6110*/  NOP ;  /* 0x0000000000007918 */ /* 0x000fc00000000000 */
        /* <DEDUP_REMOVED lines=14> */
.L_x_4:


//--------------------- .nv.shared.matmul_kernel  --------------------------
	.section	.nv.shared.matmul_kernel,"aw",@nobits
	.sectionflags	@""
	.align	16
	.zero		1024


//--------------------- .nv.shared.reserved.0     --------------------------
	.section	.nv.shared.reserved.0,"aw",@nobits
	.weak		__nv_reservedSMEM_offset_0_alias
	.size		__nv_reservedSMEM_offset_0_alias, 0, 0
	.other		__nv_reservedSMEM_offset_0_alias,@"STO_CUDA_RESERVED_SHARED STV_DEFAULT"
__nv_reservedSMEM_offset_0_alias:
	.zero		0


//--------------------- .nv.constant0.matmul_kernel --------------------------
	.section	.nv.constant0.matmul_kernel,"a",@progbits
	.sectionflags	@""
	.align	4
.nv.constant0.matmul_kernel:
	.zero		608


//--------------------- SYMBOLS --------------------------

	.type		.nv.reservedSmem.offset0,@object
	.size		.nv.reservedSmem.offset0,0x4
